//
// Generated by NVIDIA NVVM Compiler
//
// Compiler Build ID: CL-36424714
// Cuda compilation tools, release 13.0, V13.0.88
// Based on NVVM 20.0.0
//

.version 9.0
.target sm_100
.address_size 64

	// .globl	nullSpace1dBatchKernel

.visible .entry nullSpace1dBatchKernel(
	.param .u32 nullSpace1dBatchKernel_param_0,
	.param .u64 .ptr .align 1 nullSpace1dBatchKernel_param_1,
	.param .u32 nullSpace1dBatchKernel_param_2,
	.param .u64 .ptr .align 1 nullSpace1dBatchKernel_param_3,
	.param .u32 nullSpace1dBatchKernel_param_4,
	.param .u32 nullSpace1dBatchKernel_param_5,
	.param .f64 nullSpace1dBatchKernel_param_6
)
{
	.reg .pred 	%p<44>;
	.reg .b32 	%r<181>;
	.reg .b64 	%rd<290>;
	.reg .b64 	%fd<143>;

	ld.param.u32 	%r80, [nullSpace1dBatchKernel_param_0];
	ld.param.u64 	%rd11, [nullSpace1dBatchKernel_param_1];
	ld.param.u32 	%r77, [nullSpace1dBatchKernel_param_2];
	ld.param.u64 	%rd12, [nullSpace1dBatchKernel_param_3];
	ld.param.u32 	%r78, [nullSpace1dBatchKernel_param_4];
	ld.param.u32 	%r177, [nullSpace1dBatchKernel_param_5];
	ld.param.f64 	%fd6, [nullSpace1dBatchKernel_param_6];
	mov.u32 	%r81, %ctaid.x;
	mov.u32 	%r82, %ntid.x;
	mov.u32 	%r83, %tid.x;
	mad.lo.s32 	%r1, %r81, %r82, %r83;
	setp.ge.s32 	%p1, %r1, %r80;
	@%p1 bra 	$L__BB0_29;
	cvta.to.global.u64 	%rd13, %rd12;
	cvta.to.global.u64 	%rd14, %rd11;
	mul.lo.s32 	%r85, %r77, %r1;
	mul.lo.s32 	%r86, %r85, %r177;
	mul.wide.s32 	%rd15, %r86, 8;
	add.s64 	%rd1, %rd14, %rd15;
	mul.lo.s32 	%r87, %r78, %r1;
	mul.wide.s32 	%rd16, %r87, 8;
	add.s64 	%rd2, %rd13, %rd16;
	setp.lt.s32 	%p2, %r177, 1;
	mov.b32 	%r155, 0;
	@%p2 bra 	$L__BB0_7;
	and.b32  	%r2, %r177, 15;
	and.b32  	%r3, %r177, 7;
	and.b32  	%r4, %r177, 3;
	and.b32  	%r5, %r177, 2147483640;
	and.b32  	%r6, %r177, 1;
	mov.b32 	%r153, 0;
	mov.u32 	%r154, %r153;
	mov.u32 	%r155, %r153;
$L__BB0_3:
	mul.lo.s32 	%r16, %r153, %r77;
	mov.u32 	%r156, %r154;
$L__BB0_4:
	mov.u32 	%r17, %r156;
	add.s32 	%r89, %r17, %r16;
	mul.wide.s32 	%rd17, %r89, 8;
	add.s64 	%rd18, %rd1, %rd17;
	ld.global.f64 	%fd7, [%rd18];
	abs.f64 	%fd8, %fd7;
	setp.le.f64 	%p3, %fd8, %fd6;
	setp.lt.s32 	%p4, %r17, %r177;
	and.pred  	%p5, %p4, %p3;
	add.s32 	%r156, %r17, 1;
	@%p5 bra 	$L__BB0_4;
	setp.eq.s32 	%p6, %r17, %r177;
	@%p6 bra 	$L__BB0_6;
	bra.uni 	$L__BB0_30;
$L__BB0_6:
	setp.ne.s32 	%p26, %r17, %r177;
	setp.eq.s32 	%p27, %r17, %r177;
	selp.u32 	%r143, 1, 0, %p27;
	add.s32 	%r155, %r155, %r143;
	selp.u32 	%r144, 1, 0, %p26;
	add.s32 	%r154, %r154, %r144;
	add.s32 	%r153, %r153, 1;
	setp.eq.s32 	%p28, %r153, %r177;
	@%p28 bra 	$L__BB0_7;
	bra.uni 	$L__BB0_3;
$L__BB0_7:
	add.s32 	%r168, %r177, -1;
	sub.s32 	%r9, %r177, %r155;
	setp.le.s32 	%p29, %r168, %r9;
	@%p29 bra 	$L__BB0_20;
	add.s32 	%r10, %r155, -1;
	add.s32 	%r145, %r155, -2;
	and.b32  	%r11, %r10, 15;
	setp.lt.u32 	%p30, %r145, 15;
	@%p30 bra 	$L__BB0_11;
	and.b32  	%r12, %r10, -16;
	mov.b32 	%r167, 0;
$L__BB0_10:
	.pragma "nounroll";
	mul.wide.s32 	%rd265, %r168, 8;
	add.s64 	%rd266, %rd2, %rd265;
	mov.b64 	%rd267, 0;
	st.global.u64 	[%rd266], %rd267;
	st.global.u64 	[%rd266+-8], %rd267;
	st.global.u64 	[%rd266+-16], %rd267;
	st.global.u64 	[%rd266+-24], %rd267;
	st.global.u64 	[%rd266+-32], %rd267;
	st.global.u64 	[%rd266+-40], %rd267;
	st.global.u64 	[%rd266+-48], %rd267;
	st.global.u64 	[%rd266+-56], %rd267;
	st.global.u64 	[%rd266+-64], %rd267;
	st.global.u64 	[%rd266+-72], %rd267;
	st.global.u64 	[%rd266+-80], %rd267;
	st.global.u64 	[%rd266+-88], %rd267;
	st.global.u64 	[%rd266+-96], %rd267;
	st.global.u64 	[%rd266+-104], %rd267;
	st.global.u64 	[%rd266+-112], %rd267;
	st.global.u64 	[%rd266+-120], %rd267;
	add.s32 	%r168, %r168, -16;
	add.s32 	%r167, %r167, 16;
	setp.ne.s32 	%p31, %r167, %r12;
	@%p31 bra 	$L__BB0_10;
$L__BB0_11:
	setp.eq.s32 	%p32, %r11, 0;
	@%p32 bra 	$L__BB0_20;
	and.b32  	%r47, %r10, 7;
	setp.lt.u32 	%p33, %r11, 8;
	@%p33 bra 	$L__BB0_14;
	mul.wide.s32 	%rd268, %r168, 8;
	add.s64 	%rd269, %rd2, %rd268;
	mov.b64 	%rd270, 0;
	st.global.u64 	[%rd269], %rd270;
	st.global.u64 	[%rd269+-8], %rd270;
	st.global.u64 	[%rd269+-16], %rd270;
	st.global.u64 	[%rd269+-24], %rd270;
	st.global.u64 	[%rd269+-32], %rd270;
	st.global.u64 	[%rd269+-40], %rd270;
	st.global.u64 	[%rd269+-48], %rd270;
	st.global.u64 	[%rd269+-56], %rd270;
	add.s32 	%r168, %r168, -8;
$L__BB0_14:
	setp.eq.s32 	%p34, %r47, 0;
	@%p34 bra 	$L__BB0_20;
	and.b32  	%r50, %r10, 3;
	setp.lt.u32 	%p35, %r47, 4;
	@%p35 bra 	$L__BB0_17;
	mul.wide.s32 	%rd271, %r168, 8;
	add.s64 	%rd272, %rd2, %rd271;
	mov.b64 	%rd273, 0;
	st.global.u64 	[%rd272], %rd273;
	st.global.u64 	[%rd272+-8], %rd273;
	st.global.u64 	[%rd272+-16], %rd273;
	st.global.u64 	[%rd272+-24], %rd273;
	add.s32 	%r168, %r168, -4;
$L__BB0_17:
	setp.eq.s32 	%p36, %r50, 0;
	@%p36 bra 	$L__BB0_20;
	mov.b32 	%r172, 0;
$L__BB0_19:
	.pragma "nounroll";
	mul.wide.s32 	%rd274, %r168, 8;
	add.s64 	%rd275, %rd2, %rd274;
	mov.b64 	%rd276, 0;
	st.global.u64 	[%rd275], %rd276;
	add.s32 	%r168, %r168, -1;
	add.s32 	%r172, %r172, 1;
	setp.ne.s32 	%p37, %r172, %r50;
	@%p37 bra 	$L__BB0_19;
$L__BB0_20:
	mul.wide.s32 	%rd277, %r9, 8;
	add.s64 	%rd278, %rd2, %rd277;
	mov.b64 	%rd279, 4607182418800017408;
	st.global.u64 	[%rd278], %rd279;
	not.b32 	%r148, %r155;
	add.s32 	%r174, %r177, %r148;
	setp.lt.s32 	%p38, %r174, 0;
	@%p38 bra 	$L__BB0_29;
	sub.s32 	%r58, %r155, %r177;
$L__BB0_22:
	mov.u32 	%r60, %r174;
	mul.wide.u32 	%rd280, %r60, 8;
	add.s64 	%rd10, %rd2, %rd280;
	mov.b64 	%rd281, 0;
	st.global.u64 	[%rd10], %rd281;
	min.s32 	%r61, %r177, 1;
	add.s32 	%r62, %r61, -1;
$L__BB0_23:
	mov.u32 	%r63, %r177;
	setp.lt.s32 	%p39, %r63, 2;
	mov.u32 	%r176, %r61;
	mov.u32 	%r177, %r62;
	@%p39 bra 	$L__BB0_25;
	add.s32 	%r177, %r63, -1;
	add.s32 	%r149, %r63, -2;
	mad.lo.s32 	%r150, %r149, %r77, %r60;
	mul.wide.s32 	%rd282, %r150, 8;
	add.s64 	%rd283, %rd1, %rd282;
	ld.global.f64 	%fd132, [%rd283];
	abs.f64 	%fd133, %fd132;
	setp.gt.f64 	%p40, %fd133, %fd6;
	mov.u32 	%r176, %r63;
	@%p40 bra 	$L__BB0_23;
$L__BB0_25:
	setp.gt.s32 	%p41, %r176, %r9;
	mov.f64 	%fd142, 0d0000000000000000;
	@%p41 bra 	$L__BB0_28;
	add.s32 	%r180, %r58, %r176;
	mad.lo.s32 	%r179, %r77, %r176, %r60;
	add.s32 	%r178, %r176, -1;
	mov.f64 	%fd142, 0d0000000000000000;
$L__BB0_27:
	add.s32 	%r178, %r178, 1;
	mul.wide.s32 	%rd284, %r178, 8;
	add.s64 	%rd285, %rd2, %rd284;
	ld.global.f64 	%fd136, [%rd285];
	mul.wide.s32 	%rd286, %r179, 8;
	add.s64 	%rd287, %rd1, %rd286;
	ld.global.f64 	%fd137, [%rd287];
	mul.f64 	%fd138, %fd136, %fd137;
	sub.f64 	%fd142, %fd142, %fd138;
	st.global.f64 	[%rd10], %fd142;
	add.s32 	%r180, %r180, 1;
	add.s32 	%r179, %r179, %r77;
	setp.ne.s32 	%p42, %r180, 1;
	@%p42 bra 	$L__BB0_27;
$L__BB0_28:
	mad.lo.s32 	%r151, %r177, %r77, %r60;
	mul.wide.s32 	%rd288, %r151, 8;
	add.s64 	%rd289, %rd1, %rd288;
	ld.global.f64 	%fd139, [%rd289];
	div.rn.f64 	%fd140, %fd142, %fd139;
	st.global.f64 	[%rd10], %fd140;
	add.s32 	%r174, %r60, -1;
	setp.gt.s32 	%p43, %r60, 0;
	@%p43 bra 	$L__BB0_22;
$L__BB0_29:
	ret;
$L__BB0_30:
	mul.wide.u32 	%rd19, %r154, 8;
	add.s64 	%rd3, %rd1, %rd19;
	setp.le.u32 	%p7, %r17, %r154;
	@%p7 bra 	$L__BB0_44;
	setp.lt.u32 	%p8, %r177, 16;
	cvt.u64.u32 	%rd4, %r17;
	mov.b32 	%r159, 0;
	@%p8 bra 	$L__BB0_34;
	mov.b32 	%r157, 0;
$L__BB0_33:
	.pragma "nounroll";
	mul.lo.s32 	%r92, %r157, %r77;
	cvt.s64.s32 	%rd20, %r92;
	mul.wide.s32 	%rd21, %r92, 8;
	add.s64 	%rd22, %rd3, %rd21;
	add.s64 	%rd23, %rd20, %rd4;
	shl.b64 	%rd24, %rd23, 3;
	add.s64 	%rd25, %rd1, %rd24;
	ld.global.f64 	%fd9, [%rd22];
	ld.global.f64 	%fd10, [%rd25];
	st.global.f64 	[%rd22], %fd10;
	st.global.f64 	[%rd25], %fd9;
	add.s32 	%r93, %r92, %r77;
	cvt.s64.s32 	%rd26, %r93;
	mul.wide.s32 	%rd27, %r77, 8;
	add.s64 	%rd28, %rd22, %rd27;
	add.s64 	%rd29, %rd26, %rd4;
	shl.b64 	%rd30, %rd29, 3;
	add.s64 	%rd31, %rd1, %rd30;
	ld.global.f64 	%fd11, [%rd28];
	ld.global.f64 	%fd12, [%rd31];
	st.global.f64 	[%rd28], %fd12;
	st.global.f64 	[%rd31], %fd11;
	add.s32 	%r94, %r93, %r77;
	cvt.s64.s32 	%rd32, %r94;
	add.s64 	%rd33, %rd28, %rd27;
	add.s64 	%rd34, %rd32, %rd4;
	shl.b64 	%rd35, %rd34, 3;
	add.s64 	%rd36, %rd1, %rd35;
	ld.global.f64 	%fd13, [%rd33];
	ld.global.f64 	%fd14, [%rd36];
	st.global.f64 	[%rd33], %fd14;
	st.global.f64 	[%rd36], %fd13;
	add.s32 	%r95, %r94, %r77;
	cvt.s64.s32 	%rd37, %r95;
	add.s64 	%rd38, %rd33, %rd27;
	add.s64 	%rd39, %rd37, %rd4;
	shl.b64 	%rd40, %rd39, 3;
	add.s64 	%rd41, %rd1, %rd40;
	ld.global.f64 	%fd15, [%rd38];
	ld.global.f64 	%fd16, [%rd41];
	st.global.f64 	[%rd38], %fd16;
	st.global.f64 	[%rd41], %fd15;
	add.s32 	%r96, %r95, %r77;
	cvt.s64.s32 	%rd42, %r96;
	add.s64 	%rd43, %rd38, %rd27;
	add.s64 	%rd44, %rd42, %rd4;
	shl.b64 	%rd45, %rd44, 3;
	add.s64 	%rd46, %rd1, %rd45;
	ld.global.f64 	%fd17, [%rd43];
	ld.global.f64 	%fd18, [%rd46];
	st.global.f64 	[%rd43], %fd18;
	st.global.f64 	[%rd46], %fd17;
	add.s32 	%r97, %r96, %r77;
	cvt.s64.s32 	%rd47, %r97;
	add.s64 	%rd48, %rd43, %rd27;
	add.s64 	%rd49, %rd47, %rd4;
	shl.b64 	%rd50, %rd49, 3;
	add.s64 	%rd51, %rd1, %rd50;
	ld.global.f64 	%fd19, [%rd48];
	ld.global.f64 	%fd20, [%rd51];
	st.global.f64 	[%rd48], %fd20;
	st.global.f64 	[%rd51], %fd19;
	add.s32 	%r98, %r97, %r77;
	cvt.s64.s32 	%rd52, %r98;
	add.s64 	%rd53, %rd48, %rd27;
	add.s64 	%rd54, %rd52, %rd4;
	shl.b64 	%rd55, %rd54, 3;
	add.s64 	%rd56, %rd1, %rd55;
	ld.global.f64 	%fd21, [%rd53];
	ld.global.f64 	%fd22, [%rd56];
	st.global.f64 	[%rd53], %fd22;
	st.global.f64 	[%rd56], %fd21;
	add.s32 	%r99, %r98, %r77;
	cvt.s64.s32 	%rd57, %r99;
	add.s64 	%rd58, %rd53, %rd27;
	add.s64 	%rd59, %rd57, %rd4;
	shl.b64 	%rd60, %rd59, 3;
	add.s64 	%rd61, %rd1, %rd60;
	ld.global.f64 	%fd23, [%rd58];
	ld.global.f64 	%fd24, [%rd61];
	st.global.f64 	[%rd58], %fd24;
	st.global.f64 	[%rd61], %fd23;
	add.s32 	%r100, %r99, %r77;
	cvt.s64.s32 	%rd62, %r100;
	add.s64 	%rd63, %rd58, %rd27;
	add.s64 	%rd64, %rd62, %rd4;
	shl.b64 	%rd65, %rd64, 3;
	add.s64 	%rd66, %rd1, %rd65;
	ld.global.f64 	%fd25, [%rd63];
	ld.global.f64 	%fd26, [%rd66];
	st.global.f64 	[%rd63], %fd26;
	st.global.f64 	[%rd66], %fd25;
	add.s32 	%r101, %r100, %r77;
	cvt.s64.s32 	%rd67, %r101;
	add.s64 	%rd68, %rd63, %rd27;
	add.s64 	%rd69, %rd67, %rd4;
	shl.b64 	%rd70, %rd69, 3;
	add.s64 	%rd71, %rd1, %rd70;
	ld.global.f64 	%fd27, [%rd68];
	ld.global.f64 	%fd28, [%rd71];
	st.global.f64 	[%rd68], %fd28;
	st.global.f64 	[%rd71], %fd27;
	add.s32 	%r102, %r101, %r77;
	cvt.s64.s32 	%rd72, %r102;
	add.s64 	%rd73, %rd68, %rd27;
	add.s64 	%rd74, %rd72, %rd4;
	shl.b64 	%rd75, %rd74, 3;
	add.s64 	%rd76, %rd1, %rd75;
	ld.global.f64 	%fd29, [%rd73];
	ld.global.f64 	%fd30, [%rd76];
	st.global.f64 	[%rd73], %fd30;
	st.global.f64 	[%rd76], %fd29;
	add.s32 	%r103, %r102, %r77;
	cvt.s64.s32 	%rd77, %r103;
	add.s64 	%rd78, %rd73, %rd27;
	add.s64 	%rd79, %rd77, %rd4;
	shl.b64 	%rd80, %rd79, 3;
	add.s64 	%rd81, %rd1, %rd80;
	ld.global.f64 	%fd31, [%rd78];
	ld.global.f64 	%fd32, [%rd81];
	st.global.f64 	[%rd78], %fd32;
	st.global.f64 	[%rd81], %fd31;
	add.s32 	%r104, %r103, %r77;
	cvt.s64.s32 	%rd82, %r104;
	add.s64 	%rd83, %rd78, %rd27;
	add.s64 	%rd84, %rd82, %rd4;
	shl.b64 	%rd85, %rd84, 3;
	add.s64 	%rd86, %rd1, %rd85;
	ld.global.f64 	%fd33, [%rd83];
	ld.global.f64 	%fd34, [%rd86];
	st.global.f64 	[%rd83], %fd34;
	st.global.f64 	[%rd86], %fd33;
	add.s32 	%r105, %r104, %r77;
	cvt.s64.s32 	%rd87, %r105;
	add.s64 	%rd88, %rd83, %rd27;
	add.s64 	%rd89, %rd87, %rd4;
	shl.b64 	%rd90, %rd89, 3;
	add.s64 	%rd91, %rd1, %rd90;
	ld.global.f64 	%fd35, [%rd88];
	ld.global.f64 	%fd36, [%rd91];
	st.global.f64 	[%rd88], %fd36;
	st.global.f64 	[%rd91], %fd35;
	add.s32 	%r106, %r105, %r77;
	cvt.s64.s32 	%rd92, %r106;
	add.s64 	%rd93, %rd88, %rd27;
	add.s64 	%rd94, %rd92, %rd4;
	shl.b64 	%rd95, %rd94, 3;
	add.s64 	%rd96, %rd1, %rd95;
	ld.global.f64 	%fd37, [%rd93];
	ld.global.f64 	%fd38, [%rd96];
	st.global.f64 	[%rd93], %fd38;
	st.global.f64 	[%rd96], %fd37;
	add.s32 	%r107, %r106, %r77;
	cvt.s64.s32 	%rd97, %r107;
	add.s64 	%rd98, %rd93, %rd27;
	add.s64 	%rd99, %rd97, %rd4;
	shl.b64 	%rd100, %rd99, 3;
	add.s64 	%rd101, %rd1, %rd100;
	ld.global.f64 	%fd39, [%rd98];
	ld.global.f64 	%fd40, [%rd101];
	st.global.f64 	[%rd98], %fd40;
	st.global.f64 	[%rd101], %fd39;
	add.s32 	%r157, %r157, 16;
	and.b32  	%r159, %r177, 2147483632;
	setp.ne.s32 	%p9, %r157, %r159;
	@%p9 bra 	$L__BB0_33;
$L__BB0_34:
	setp.eq.s32 	%p10, %r2, 0;
	@%p10 bra 	$L__BB0_44;
	add.s32 	%r108, %r2, -1;
	setp.lt.u32 	%p11, %r108, 7;
	@%p11 bra 	$L__BB0_37;
	mul.lo.s32 	%r109, %r159, %r77;
	cvt.s64.s32 	%rd102, %r109;
	mul.wide.s32 	%rd103, %r109, 8;
	add.s64 	%rd104, %rd3, %rd103;
	add.s64 	%rd105, %rd102, %rd4;
	shl.b64 	%rd106, %rd105, 3;
	add.s64 	%rd107, %rd1, %rd106;
	ld.global.f64 	%fd41, [%rd104];
	ld.global.f64 	%fd42, [%rd107];
	st.global.f64 	[%rd104], %fd42;
	st.global.f64 	[%rd107], %fd41;
	add.s32 	%r110, %r109, %r77;
	cvt.s64.s32 	%rd108, %r110;
	mul.wide.s32 	%rd109, %r77, 8;
	add.s64 	%rd110, %rd104, %rd109;
	add.s64 	%rd111, %rd108, %rd4;
	shl.b64 	%rd112, %rd111, 3;
	add.s64 	%rd113, %rd1, %rd112;
	ld.global.f64 	%fd43, [%rd110];
	ld.global.f64 	%fd44, [%rd113];
	st.global.f64 	[%rd110], %fd44;
	st.global.f64 	[%rd113], %fd43;
	add.s32 	%r111, %r110, %r77;
	cvt.s64.s32 	%rd114, %r111;
	add.s64 	%rd115, %rd110, %rd109;
	add.s64 	%rd116, %rd114, %rd4;
	shl.b64 	%rd117, %rd116, 3;
	add.s64 	%rd118, %rd1, %rd117;
	ld.global.f64 	%fd45, [%rd115];
	ld.global.f64 	%fd46, [%rd118];
	st.global.f64 	[%rd115], %fd46;
	st.global.f64 	[%rd118], %fd45;
	add.s32 	%r112, %r111, %r77;
	cvt.s64.s32 	%rd119, %r112;
	add.s64 	%rd120, %rd115, %rd109;
	add.s64 	%rd121, %rd119, %rd4;
	shl.b64 	%rd122, %rd121, 3;
	add.s64 	%rd123, %rd1, %rd122;
	ld.global.f64 	%fd47, [%rd120];
	ld.global.f64 	%fd48, [%rd123];
	st.global.f64 	[%rd120], %fd48;
	st.global.f64 	[%rd123], %fd47;
	add.s32 	%r113, %r112, %r77;
	cvt.s64.s32 	%rd124, %r113;
	add.s64 	%rd125, %rd120, %rd109;
	add.s64 	%rd126, %rd124, %rd4;
	shl.b64 	%rd127, %rd126, 3;
	add.s64 	%rd128, %rd1, %rd127;
	ld.global.f64 	%fd49, [%rd125];
	ld.global.f64 	%fd50, [%rd128];
	st.global.f64 	[%rd125], %fd50;
	st.global.f64 	[%rd128], %fd49;
	add.s32 	%r114, %r113, %r77;
	cvt.s64.s32 	%rd129, %r114;
	add.s64 	%rd130, %rd125, %rd109;
	add.s64 	%rd131, %rd129, %rd4;
	shl.b64 	%rd132, %rd131, 3;
	add.s64 	%rd133, %rd1, %rd132;
	ld.global.f64 	%fd51, [%rd130];
	ld.global.f64 	%fd52, [%rd133];
	st.global.f64 	[%rd130], %fd52;
	st.global.f64 	[%rd133], %fd51;
	add.s32 	%r115, %r114, %r77;
	cvt.s64.s32 	%rd134, %r115;
	add.s64 	%rd135, %rd130, %rd109;
	add.s64 	%rd136, %rd134, %rd4;
	shl.b64 	%rd137, %rd136, 3;
	add.s64 	%rd138, %rd1, %rd137;
	ld.global.f64 	%fd53, [%rd135];
	ld.global.f64 	%fd54, [%rd138];
	st.global.f64 	[%rd135], %fd54;
	st.global.f64 	[%rd138], %fd53;
	add.s32 	%r116, %r115, %r77;
	cvt.s64.s32 	%rd139, %r116;
	add.s64 	%rd140, %rd135, %rd109;
	add.s64 	%rd141, %rd139, %rd4;
	shl.b64 	%rd142, %rd141, 3;
	add.s64 	%rd143, %rd1, %rd142;
	ld.global.f64 	%fd55, [%rd140];
	ld.global.f64 	%fd56, [%rd143];
	st.global.f64 	[%rd140], %fd56;
	st.global.f64 	[%rd143], %fd55;
	add.s32 	%r159, %r159, 8;
$L__BB0_37:
	setp.eq.s32 	%p12, %r3, 0;
	@%p12 bra 	$L__BB0_44;
	add.s32 	%r117, %r3, -1;
	setp.lt.u32 	%p13, %r117, 3;
	@%p13 bra 	$L__BB0_40;
	mul.lo.s32 	%r118, %r159, %r77;
	cvt.s64.s32 	%rd144, %r118;
	mul.wide.s32 	%rd145, %r118, 8;
	add.s64 	%rd146, %rd3, %rd145;
	add.s64 	%rd147, %rd144, %rd4;
	shl.b64 	%rd148, %rd147, 3;
	add.s64 	%rd149, %rd1, %rd148;
	ld.global.f64 	%fd57, [%rd146];
	ld.global.f64 	%fd58, [%rd149];
	st.global.f64 	[%rd146], %fd58;
	st.global.f64 	[%rd149], %fd57;
	add.s32 	%r119, %r118, %r77;
	cvt.s64.s32 	%rd150, %r119;
	mul.wide.s32 	%rd151, %r77, 8;
	add.s64 	%rd152, %rd146, %rd151;
	add.s64 	%rd153, %rd150, %rd4;
	shl.b64 	%rd154, %rd153, 3;
	add.s64 	%rd155, %rd1, %rd154;
	ld.global.f64 	%fd59, [%rd152];
	ld.global.f64 	%fd60, [%rd155];
	st.global.f64 	[%rd152], %fd60;
	st.global.f64 	[%rd155], %fd59;
	add.s32 	%r120, %r119, %r77;
	cvt.s64.s32 	%rd156, %r120;
	add.s64 	%rd157, %rd152, %rd151;
	add.s64 	%rd158, %rd156, %rd4;
	shl.b64 	%rd159, %rd158, 3;
	add.s64 	%rd160, %rd1, %rd159;
	ld.global.f64 	%fd61, [%rd157];
	ld.global.f64 	%fd62, [%rd160];
	st.global.f64 	[%rd157], %fd62;
	st.global.f64 	[%rd160], %fd61;
	add.s32 	%r121, %r120, %r77;
	cvt.s64.s32 	%rd161, %r121;
	add.s64 	%rd162, %rd157, %rd151;
	add.s64 	%rd163, %rd161, %rd4;
	shl.b64 	%rd164, %rd163, 3;
	add.s64 	%rd165, %rd1, %rd164;
	ld.global.f64 	%fd63, [%rd162];
	ld.global.f64 	%fd64, [%rd165];
	st.global.f64 	[%rd162], %fd64;
	st.global.f64 	[%rd165], %fd63;
	add.s32 	%r159, %r159, 4;
$L__BB0_40:
	setp.eq.s32 	%p14, %r4, 0;
	@%p14 bra 	$L__BB0_44;
	setp.eq.s32 	%p15, %r4, 1;
	mul.lo.s32 	%r27, %r159, %r77;
	cvt.s64.s32 	%rd166, %r27;
	mul.wide.s32 	%rd167, %r27, 8;
	add.s64 	%rd5, %rd3, %rd167;
	add.s64 	%rd168, %rd166, %rd4;
	shl.b64 	%rd169, %rd168, 3;
	add.s64 	%rd170, %rd1, %rd169;
	ld.global.f64 	%fd65, [%rd5];
	ld.global.f64 	%fd66, [%rd170];
	st.global.f64 	[%rd5], %fd66;
	st.global.f64 	[%rd170], %fd65;
	@%p15 bra 	$L__BB0_44;
	setp.eq.s32 	%p16, %r4, 2;
	add.s32 	%r28, %r27, %r77;
	cvt.s64.s32 	%rd171, %r28;
	mul.wide.s32 	%rd6, %r77, 8;
	add.s64 	%rd7, %rd5, %rd6;
	add.s64 	%rd172, %rd171, %rd4;
	shl.b64 	%rd173, %rd172, 3;
	add.s64 	%rd174, %rd1, %rd173;
	ld.global.f64 	%fd67, [%rd7];
	ld.global.f64 	%fd68, [%rd174];
	st.global.f64 	[%rd7], %fd68;
	st.global.f64 	[%rd174], %fd67;
	@%p16 bra 	$L__BB0_44;
	add.s32 	%r122, %r28, %r77;
	cvt.s64.s32 	%rd175, %r122;
	add.s64 	%rd176, %rd7, %rd6;
	add.s64 	%rd177, %rd175, %rd4;
	shl.b64 	%rd178, %rd177, 3;
	add.s64 	%rd179, %rd1, %rd178;
	ld.global.f64 	%fd69, [%rd176];
	ld.global.f64 	%fd70, [%rd179];
	st.global.f64 	[%rd176], %fd70;
	st.global.f64 	[%rd179], %fd69;
$L__BB0_44:
	mul.wide.s32 	%rd180, %r16, 8;
	add.s64 	%rd8, %rd3, %rd180;
	add.s32 	%r164, %r154, 1;
	setp.ge.s32 	%p17, %r164, %r177;
	@%p17 bra 	$L__BB0_6;
	ld.global.f64 	%fd1, [%rd8];
	bra.uni 	$L__BB0_55;
$L__BB0_46:
	setp.eq.s32 	%p20, %r3, 0;
	@%p20 bra 	$L__BB0_54;
	add.s32 	%r134, %r3, -1;
	setp.lt.u32 	%p21, %r134, 3;
	@%p21 bra 	$L__BB0_49;
	mul.lo.s32 	%r135, %r162, %r77;
	cvt.s64.s32 	%rd225, %r135;
	mul.wide.s32 	%rd226, %r135, 8;
	add.s64 	%rd227, %rd3, %rd226;
	ld.global.f64 	%fd104, [%rd227];
	mul.f64 	%fd105, %fd2, %fd104;
	add.s64 	%rd228, %rd225, %rd9;
	shl.b64 	%rd229, %rd228, 3;
	add.s64 	%rd230, %rd1, %rd229;
	ld.global.f64 	%fd106, [%rd230];
	sub.f64 	%fd107, %fd106, %fd105;
	st.global.f64 	[%rd230], %fd107;
	add.s32 	%r136, %r135, %r77;
	cvt.s64.s32 	%rd231, %r136;
	mul.wide.s32 	%rd232, %r77, 8;
	add.s64 	%rd233, %rd227, %rd232;
	ld.global.f64 	%fd108, [%rd233];
	mul.f64 	%fd109, %fd2, %fd108;
	add.s64 	%rd234, %rd231, %rd9;
	shl.b64 	%rd235, %rd234, 3;
	add.s64 	%rd236, %rd1, %rd235;
	ld.global.f64 	%fd110, [%rd236];
	sub.f64 	%fd111, %fd110, %fd109;
	st.global.f64 	[%rd236], %fd111;
	add.s32 	%r137, %r136, %r77;
	cvt.s64.s32 	%rd237, %r137;
	add.s64 	%rd238, %rd233, %rd232;
	ld.global.f64 	%fd112, [%rd238];
	mul.f64 	%fd113, %fd2, %fd112;
	add.s64 	%rd239, %rd237, %rd9;
	shl.b64 	%rd240, %rd239, 3;
	add.s64 	%rd241, %rd1, %rd240;
	ld.global.f64 	%fd114, [%rd241];
	sub.f64 	%fd115, %fd114, %fd113;
	st.global.f64 	[%rd241], %fd115;
	add.s32 	%r138, %r137, %r77;
	cvt.s64.s32 	%rd242, %r138;
	add.s64 	%rd243, %rd238, %rd232;
	ld.global.f64 	%fd116, [%rd243];
	mul.f64 	%fd117, %fd2, %fd116;
	add.s64 	%rd244, %rd242, %rd9;
	shl.b64 	%rd245, %rd244, 3;
	add.s64 	%rd246, %rd1, %rd245;
	ld.global.f64 	%fd118, [%rd246];
	sub.f64 	%fd119, %fd118, %fd117;
	st.global.f64 	[%rd246], %fd119;
	add.s32 	%r162, %r162, 4;
$L__BB0_49:
	setp.eq.s32 	%p22, %r4, 0;
	@%p22 bra 	$L__BB0_54;
	setp.eq.s32 	%p23, %r4, 1;
	@%p23 bra 	$L__BB0_52;
	mul.lo.s32 	%r139, %r162, %r77;
	cvt.s64.s32 	%rd247, %r139;
	mul.wide.s32 	%rd248, %r139, 8;
	add.s64 	%rd249, %rd3, %rd248;
	ld.global.f64 	%fd120, [%rd249];
	mul.f64 	%fd121, %fd2, %fd120;
	add.s64 	%rd250, %rd247, %rd9;
	shl.b64 	%rd251, %rd250, 3;
	add.s64 	%rd252, %rd1, %rd251;
	ld.global.f64 	%fd122, [%rd252];
	sub.f64 	%fd123, %fd122, %fd121;
	st.global.f64 	[%rd252], %fd123;
	add.s32 	%r140, %r139, %r77;
	cvt.s64.s32 	%rd253, %r140;
	mul.wide.s32 	%rd254, %r77, 8;
	add.s64 	%rd255, %rd249, %rd254;
	ld.global.f64 	%fd124, [%rd255];
	mul.f64 	%fd125, %fd2, %fd124;
	add.s64 	%rd256, %rd253, %rd9;
	shl.b64 	%rd257, %rd256, 3;
	add.s64 	%rd258, %rd1, %rd257;
	ld.global.f64 	%fd126, [%rd258];
	sub.f64 	%fd127, %fd126, %fd125;
	st.global.f64 	[%rd258], %fd127;
	add.s32 	%r162, %r162, 2;
$L__BB0_52:
	setp.eq.s32 	%p24, %r6, 0;
	@%p24 bra 	$L__BB0_54;
	mul.lo.s32 	%r141, %r162, %r77;
	cvt.s64.s32 	%rd259, %r141;
	mul.wide.s32 	%rd260, %r141, 8;
	add.s64 	%rd261, %rd3, %rd260;
	ld.global.f64 	%fd128, [%rd261];
	mul.f64 	%fd129, %fd2, %fd128;
	add.s64 	%rd262, %rd259, %rd9;
	shl.b64 	%rd263, %rd262, 3;
	add.s64 	%rd264, %rd1, %rd263;
	ld.global.f64 	%fd130, [%rd264];
	sub.f64 	%fd131, %fd130, %fd129;
	st.global.f64 	[%rd264], %fd131;
$L__BB0_54:
	cvt.u32.u64 	%r142, %rd9;
	add.s32 	%r164, %r142, 1;
	setp.eq.s32 	%p25, %r164, %r177;
	@%p25 bra 	$L__BB0_6;
$L__BB0_55:
	setp.lt.u32 	%p18, %r177, 8;
	add.s32 	%r124, %r164, %r16;
	mul.wide.s32 	%rd181, %r124, 8;
	add.s64 	%rd182, %rd1, %rd181;
	ld.global.f64 	%fd71, [%rd182];
	div.rn.f64 	%fd2, %fd71, %fd1;
	cvt.u64.u32 	%rd9, %r164;
	mov.b32 	%r162, 0;
	@%p18 bra 	$L__BB0_46;
	mov.b32 	%r165, 0;
$L__BB0_57:
	.pragma "nounroll";
	mul.lo.s32 	%r126, %r165, %r77;
	cvt.s64.s32 	%rd183, %r126;
	mul.wide.s32 	%rd184, %r126, 8;
	add.s64 	%rd185, %rd3, %rd184;
	ld.global.f64 	%fd72, [%rd185];
	mul.f64 	%fd73, %fd2, %fd72;
	add.s64 	%rd186, %rd183, %rd9;
	shl.b64 	%rd187, %rd186, 3;
	add.s64 	%rd188, %rd1, %rd187;
	ld.global.f64 	%fd74, [%rd188];
	sub.f64 	%fd75, %fd74, %fd73;
	st.global.f64 	[%rd188], %fd75;
	add.s32 	%r127, %r126, %r77;
	cvt.s64.s32 	%rd189, %r127;
	mul.wide.s32 	%rd190, %r77, 8;
	add.s64 	%rd191, %rd185, %rd190;
	ld.global.f64 	%fd76, [%rd191];
	mul.f64 	%fd77, %fd2, %fd76;
	add.s64 	%rd192, %rd189, %rd9;
	shl.b64 	%rd193, %rd192, 3;
	add.s64 	%rd194, %rd1, %rd193;
	ld.global.f64 	%fd78, [%rd194];
	sub.f64 	%fd79, %fd78, %fd77;
	st.global.f64 	[%rd194], %fd79;
	add.s32 	%r128, %r127, %r77;
	cvt.s64.s32 	%rd195, %r128;
	add.s64 	%rd196, %rd191, %rd190;
	ld.global.f64 	%fd80, [%rd196];
	mul.f64 	%fd81, %fd2, %fd80;
	add.s64 	%rd197, %rd195, %rd9;
	shl.b64 	%rd198, %rd197, 3;
	add.s64 	%rd199, %rd1, %rd198;
	ld.global.f64 	%fd82, [%rd199];
	sub.f64 	%fd83, %fd82, %fd81;
	st.global.f64 	[%rd199], %fd83;
	add.s32 	%r129, %r128, %r77;
	cvt.s64.s32 	%rd200, %r129;
	add.s64 	%rd201, %rd196, %rd190;
	ld.global.f64 	%fd84, [%rd201];
	mul.f64 	%fd85, %fd2, %fd84;
	add.s64 	%rd202, %rd200, %rd9;
	shl.b64 	%rd203, %rd202, 3;
	add.s64 	%rd204, %rd1, %rd203;
	ld.global.f64 	%fd86, [%rd204];
	sub.f64 	%fd87, %fd86, %fd85;
	st.global.f64 	[%rd204], %fd87;
	add.s32 	%r130, %r129, %r77;
	cvt.s64.s32 	%rd205, %r130;
	add.s64 	%rd206, %rd201, %rd190;
	ld.global.f64 	%fd88, [%rd206];
	mul.f64 	%fd89, %fd2, %fd88;
	add.s64 	%rd207, %rd205, %rd9;
	shl.b64 	%rd208, %rd207, 3;
	add.s64 	%rd209, %rd1, %rd208;
	ld.global.f64 	%fd90, [%rd209];
	sub.f64 	%fd91, %fd90, %fd89;
	st.global.f64 	[%rd209], %fd91;
	add.s32 	%r131, %r130, %r77;
	cvt.s64.s32 	%rd210, %r131;
	add.s64 	%rd211, %rd206, %rd190;
	ld.global.f64 	%fd92, [%rd211];
	mul.f64 	%fd93, %fd2, %fd92;
	add.s64 	%rd212, %rd210, %rd9;
	shl.b64 	%rd213, %rd212, 3;
	add.s64 	%rd214, %rd1, %rd213;
	ld.global.f64 	%fd94, [%rd214];
	sub.f64 	%fd95, %fd94, %fd93;
	st.global.f64 	[%rd214], %fd95;
	add.s32 	%r132, %r131, %r77;
	cvt.s64.s32 	%rd215, %r132;
	add.s64 	%rd216, %rd211, %rd190;
	ld.global.f64 	%fd96, [%rd216];
	mul.f64 	%fd97, %fd2, %fd96;
	add.s64 	%rd217, %rd215, %rd9;
	shl.b64 	%rd218, %rd217, 3;
	add.s64 	%rd219, %rd1, %rd218;
	ld.global.f64 	%fd98, [%rd219];
	sub.f64 	%fd99, %fd98, %fd97;
	st.global.f64 	[%rd219], %fd99;
	add.s32 	%r133, %r132, %r77;
	cvt.s64.s32 	%rd220, %r133;
	add.s64 	%rd221, %rd216, %rd190;
	ld.global.f64 	%fd100, [%rd221];
	mul.f64 	%fd101, %fd2, %fd100;
	add.s64 	%rd222, %rd220, %rd9;
	shl.b64 	%rd223, %rd222, 3;
	add.s64 	%rd224, %rd1, %rd223;
	ld.global.f64 	%fd102, [%rd224];
	sub.f64 	%fd103, %fd102, %fd101;
	st.global.f64 	[%rd224], %fd103;
	add.s32 	%r165, %r165, 8;
	setp.eq.s32 	%p19, %r165, %r5;
	mov.u32 	%r162, %r5;
	@%p19 bra 	$L__BB0_46;
	bra.uni 	$L__BB0_57;

}


// ===== COMPILED SASS (sm_100) =====

	.target	sm_100

	.elftype	@"ET_EXEC"


//--------------------- .note.nv.tkinfo           --------------------------
	.section	.note.nv.tkinfo,"",@"SHT_NOTE"
	.sectionflags	@"SHF_NOTE_NV_TKINFO"
	.tkinfo
        /*0018*/ 	.word	0x00000002
        /*0030*/ 	.string	""
        /*0030*/ 	.string	"ptxas"
        /*0030*/ 	.string	"Cuda compilation tools, release 13.0, V13.0.88"
        /*0030*/ 	.string	"Build cuda_13.0.r13.0/compiler.36424714_0"
        /*0030*/ 	.string	"-arch sm_100 -m 64 "



//--------------------- .note.nv.cuinfo           --------------------------
	.section	.note.nv.cuinfo,"",@"SHT_NOTE"
	.sectionflags	@"SHF_NOTE_NV_CUINFO"
        /*0018*/ 	.short	0x0002
        /*001a*/ 	.short	0x0064
        /*001c*/ 	.short	0x0082
	.zero		2


//--------------------- .nv.info                  --------------------------
	.section	.nv.info,"",@"SHT_CUDA_INFO"
	.align	4


	//----- nvinfo : EIATTR_REGCOUNT
	.align		4
        /*0000*/ 	.byte	0x04, 0x2f
        /*0002*/ 	.short	(.L_1 - .L_0)
	.align		4
.L_0:
        /*0004*/ 	.word	index@(nullSpace1dBatchKernel)
        /*0008*/ 	.word	0x00000028


	//----- nvinfo : EIATTR_FRAME_SIZE
	.align		4
.L_1:
        /*000c*/ 	.byte	0x04, 0x11
        /*000e*/ 	.short	(.L_3 - .L_2)
	.align		4
.L_2:
        /*0010*/ 	.word	index@($__internal_0_$__cuda_sm20_div_rn_f64_full)
        /*0014*/ 	.word	0x00000000


	//----- nvinfo : EIATTR_FRAME_SIZE
	.align		4
.L_3:
        /*0018*/ 	.byte	0x04, 0x11
        /*001a*/ 	.short	(.L_5 - .L_4)
	.align		4
.L_4:
        /*001c*/ 	.word	index@(nullSpace1dBatchKernel)
        /*0020*/ 	.word	0x00000000


	//----- nvinfo : EIATTR_MIN_STACK_SIZE
	.align		4
.L_5:
        /*0024*/ 	.byte	0x04, 0x12
        /*0026*/ 	.short	(.L_7 - .L_6)
	.align		4
.L_6:
        /*0028*/ 	.word	index@(nullSpace1dBatchKernel)
        /*002c*/ 	.word	0x00000000
.L_7:


//--------------------- .nv.compat                --------------------------
	.section	.nv.compat,"",@"SHT_CUDA_COMPAT_INFO"
	.align	4
        /*0000*/ 	.byte	0x02, 0x09, 0x00, 0x00, 0x02, 0x02, 0x01, 0x00, 0x02, 0x05, 0x05, 0x00, 0x03, 0x07, 0x01, 0x01
        /*0010*/ 	.byte	0x02, 0x03, 0x00, 0x00, 0x02, 0x06, 0x01, 0x00, 0x04, 0x0b, 0x08, 0x00, 0x01, 0x00, 0x00, 0x00
        /*0020*/ 	.byte	0x00, 0x00, 0x00, 0x00


//--------------------- .nv.info.nullSpace1dBatchKernel --------------------------
	.section	.nv.info.nullSpace1dBatchKernel,"",@"SHT_CUDA_INFO"
	.sectionflags	@""
	.align	4


	//----- nvinfo : EIATTR_CUDA_API_VERSION
	.align		4
        /*0000*/ 	.byte	0x04, 0x37
        /*0002*/ 	.short	(.L_9 - .L_8)
.L_8:
        /*0004*/ 	.word	0x00000082


	//----- nvinfo : EIATTR_KPARAM_INFO
	.align		4
.L_9:
        /*0008*/ 	.byte	0x04, 0x17
        /*000a*/ 	.short	(.L_11 - .L_10)
.L_10:
        /*000c*/ 	.word	0x00000000
        /*0010*/ 	.short	0x0006
        /*0012*/ 	.short	0x0028
        /*0014*/ 	.byte	0x00, 0xf0, 0x21, 0x00


	//----- nvinfo : EIATTR_KPARAM_INFO
	.align		4
.L_11:
        /*0018*/ 	.byte	0x04, 0x17
        /*001a*/ 	.short	(.L_13 - .L_12)
.L_12:
        /*001c*/ 	.word	0x00000000
        /*0020*/ 	.short	0x0005
        /*0022*/ 	.short	0x0024
        /*0024*/ 	.byte	0x00, 0xf0, 0x11, 0x00


	//----- nvinfo : EIATTR_KPARAM_INFO
	.align		4
.L_13:
        /*0028*/ 	.byte	0x04, 0x17
        /*002a*/ 	.short	(.L_15 - .L_14)
.L_14:
        /*002c*/ 	.word	0x00000000
        /*0030*/ 	.short	0x0004
        /*0032*/ 	.short	0x0020
        /*0034*/ 	.byte	0x00, 0xf0, 0x11, 0x00


	//----- nvinfo : EIATTR_KPARAM_INFO
	.align		4
.L_15:
        /*0038*/ 	.byte	0x04, 0x17
        /*003a*/ 	.short	(.L_17 - .L_16)
.L_16:
        /*003c*/ 	.word	0x00000000
        /*0040*/ 	.short	0x0003
        /*0042*/ 	.short	0x0018
        /*0044*/ 	.byte	0x00, 0xf5, 0x21, 0x00


	//----- nvinfo : EIATTR_KPARAM_INFO
	.align		4
.L_17:
        /*0048*/ 	.byte	0x04, 0x17
        /*004a*/ 	.short	(.L_19 - .L_18)
.L_18:
        /*004c*/ 	.word	0x00000000
        /*0050*/ 	.short	0x0002
        /*0052*/ 	.short	0x0010
        /*0054*/ 	.byte	0x00, 0xf0, 0x11, 0x00


	//----- nvinfo : EIATTR_KPARAM_INFO
	.align		4
.L_19:
        /*0058*/ 	.byte	0x04, 0x17
        /*005a*/ 	.short	(.L_21 - .L_20)
.L_20:
        /*005c*/ 	.word	0x00000000
        /*0060*/ 	.short	0x0001
        /*0062*/ 	.short	0x0008
        /*0064*/ 	.byte	0x00, 0xf5, 0x21, 0x00


	//----- nvinfo : EIATTR_KPARAM_INFO
	.align		4
.L_21:
        /*0068*/ 	.byte	0x04, 0x17
        /*006a*/ 	.short	(.L_23 - .L_22)
.L_22:
        /*006c*/ 	.word	0x00000000
        /*0070*/ 	.short	0x0000
        /*0072*/ 	.short	0x0000
        /*0074*/ 	.byte	0x00, 0xf0, 0x11, 0x00


	//----- nvinfo : EIATTR_SPARSE_MMA_MASK
	.align		4
.L_23:
        /*0078*/ 	.byte	0x03, 0x50
        /*007a*/ 	.short	0x0000


	//----- nvinfo : EIATTR_MAXREG_COUNT
	.align		4
        /*007c*/ 	.byte	0x03, 0x1b
        /*007e*/ 	.short	0x00ff


	//----- nvinfo : EIATTR_MERCURY_ISA_VERSION
	.align		4
        /*0080*/ 	.byte	0x03, 0x5f
        /*0082*/ 	.short	0x0101


	//----- nvinfo : EIATTR_VRC_CTA_INIT_COUNT
	.align		4
        /*0084*/ 	.byte	0x02, 0x4a
	.zero		1
	.zero		1


	//----- nvinfo : EIATTR_EXIT_INSTR_OFFSETS
	.align		4
        /*0088*/ 	.byte	0x04, 0x1c
        /*008a*/ 	.short	(.L_25 - .L_24)


	//   ....[0]....
.L_24:
        /*008c*/ 	.word	0x00000070


	//   ....[1]....
        /*0090*/ 	.word	0x00002b70


	//   ....[2]....
        /*0094*/ 	.word	0x00003030


	//----- nvinfo : EIATTR_CRS_STACK_SIZE
	.align		4
.L_25:
        /*0098*/ 	.byte	0x04, 0x1e
        /*009a*/ 	.short	(.L_27 - .L_26)
.L_26:
        /*009c*/ 	.word	0x00000000


	//----- nvinfo : EIATTR_CBANK_PARAM_SIZE
	.align		4
.L_27:
        /*00a0*/ 	.byte	0x03, 0x19
        /*00a2*/ 	.short	0x0030


	//----- nvinfo : EIATTR_PARAM_CBANK
	.align		4
        /*00a4*/ 	.byte	0x04, 0x0a
        /*00a6*/ 	.short	(.L_29 - .L_28)
	.align		4
.L_28:
        /*00a8*/ 	.word	index@(.nv.constant0.nullSpace1dBatchKernel)
        /*00ac*/ 	.short	0x0380
        /*00ae*/ 	.short	0x0030


	//----- nvinfo : EIATTR_SW_WAR
	.align		4
.L_29:
        /*00b0*/ 	.byte	0x04, 0x36
        /*00b2*/ 	.short	(.L_31 - .L_30)
.L_30:
        /*00b4*/ 	.word	0x00000008
.L_31:


//--------------------- .nv.callgraph             --------------------------
	.section	.nv.callgraph,"",@"SHT_CUDA_CALLGRAPH"
	.align	4
	.sectionentsize	8
	.align		4
        /*0000*/ 	.word	0x00000000
	.align		4
        /*0004*/ 	.word	0xffffffff
	.align		4
        /*0008*/ 	.word	0x00000000
	.align		4
        /*000c*/ 	.word	0xfffffffe
	.align		4
        /*0010*/ 	.word	0x00000000
	.align		4
        /*0014*/ 	.word	0xfffffffd
	.align		4
        /*0018*/ 	.word	0x00000000
	.align		4
        /*001c*/ 	.word	0xfffffffc


//--------------------- .text.nullSpace1dBatchKernel --------------------------
	.section	.text.nullSpace1dBatchKernel,"ax",@progbits
	.align	128
        .global         nullSpace1dBatchKernel
        .type           nullSpace1dBatchKernel,@function
        .size           nullSpace1dBatchKernel,(.L_x_43 - nullSpace1dBatchKernel)
        .other          nullSpace1dBatchKernel,@"STO_CUDA_ENTRY STV_DEFAULT"
nullSpace1dBatchKernel:
.text.nullSpace1dBatchKernel:
[----:B------:R-:W-:Y:S01]  /*0000*/  LDC R1, c[0x0][0x37c] ;  /* 0x0000df00ff017b82 */ /* 0x000fe20000000800 */
[----:B------:R-:W0:Y:S07]  /*0010*/  S2R R3, SR_TID.X ;  /* 0x0000000000037919 */ /* 0x000e2e0000002100 */
[----:B------:R-:W0:Y:S01]  /*0020*/  S2UR UR4, SR_CTAID.X ;  /* 0x00000000000479c3 */ /* 0x000e220000002500 */
[----:B------:R-:W1:Y:S07]  /*0030*/  LDCU UR5, c[0x0][0x380] ;  /* 0x00007000ff0577ac */ /* 0x000e6e0008000800 */
[----:B------:R-:W0:Y:S02]  /*0040*/  LDC R0, c[0x0][0x360] ;  /* 0x0000d800ff007b82 */ /* 0x000e240000000800 */
[----:B0-----:R-:W-:-:S05]  /*0050*/  IMAD R0, R0, UR4, R3 ;  /* 0x0000000400007c24 */ /* 0x001fca000f8e0203 */
[----:B-1----:R-:W-:-:S13]  /*0060*/  ISETP.GE.AND P0, PT, R0, UR5, PT ;  /* 0x0000000500007c0c */ /* 0x002fda000bf06270 */
[----:B------:R-:W-:Y:S05]  /*0070*/  @P0 EXIT ;  /* 0x000000000000094d */ /* 0x000fea0003800000 */
[----:B------:R-:W0:Y:S01]  /*0080*/  LDCU.64 UR8, c[0x0][0x3a0] ;  /* 0x00007400ff0877ac */ /* 0x000e220008000a00 */
[----:B------:R-:W1:Y:S01]  /*0090*/  LDC.64 R10, c[0x0][0x388] ;  /* 0x0000e200ff0a7b82 */ /* 0x000e620000000a00 */
[----:B------:R-:W2:Y:S01]  /*00a0*/  LDCU UR4, c[0x0][0x390] ;  /* 0x00007200ff0477ac */ /* 0x000ea20008000800 */
[----:B------:R-:W3:Y:S06]  /*00b0*/  LDCU UR5, c[0x0][0x3a4] ;  /* 0x00007480ff0577ac */ /* 0x000eec0008000800 */
[----:B------:R-:W4:Y:S01]  /*00c0*/  LDC.64 R8, c[0x0][0x398] ;  /* 0x0000e600ff087b82 */ /* 0x000f220000000a00 */
[----:B------:R-:W1:Y:S01]  /*00d0*/  LDCU.64 UR6, c[0x0][0x358] ;  /* 0x00006b00ff0677ac */ /* 0x000e620008000a00 */
[----:B0-----:R-:W-:-:S02]  /*00e0*/  IMAD.U32 R27, RZ, RZ, UR9 ;  /* 0x00000009ff1b7e24 */ /* 0x001fc4000f8e00ff */
[C---:B------:R-:W-:Y:S02]  /*00f0*/  IMAD R5, R0.reuse, UR8, RZ ;  /* 0x0000000800057c24 */ /* 0x040fe4000f8e02ff */
[----:B--2---:R-:W-:Y:S01]  /*0100*/  IMAD R2, R0, UR4, RZ ;  /* 0x0000000400027c24 */ /* 0x004fe2000f8e02ff */
[----:B------:R-:W-:-:S03]  /*0110*/  ISETP.GE.AND P0, PT, R27, 0x1, PT ;  /* 0x000000011b00780c */ /* 0x000fc60003f06270 */
[----:B------:R-:W-:Y:S02]  /*0120*/  IMAD R3, R2, R27, RZ ;  /* 0x0000001b02037224 */ /* 0x000fe400078e02ff */
[----:B------:R-:W-:Y:S02]  /*0130*/  IMAD.MOV.U32 R2, RZ, RZ, RZ ;  /* 0x000000ffff027224 */ /* 0x000fe400078e00ff */
[----:B-1----:R-:W-:-:S04]  /*0140*/  IMAD.WIDE R10, R3, 0x8, R10 ;  /* 0x00000008030a7825 */ /* 0x002fc800078e020a */
[----:B---3--:R-:W-:Y:S02]  /*0150*/  IMAD.U32 R3, RZ, RZ, UR5 ;  /* 0x00000005ff037e24 */ /* 0x008fe4000f8e00ff */
[----:B----4-:R-:W-:Y:S01]  /*0160*/  IMAD.WIDE R8, R5, 0x8, R8 ;  /* 0x0000000805087825 */ /* 0x010fe200078e0208 */
[----:B------:R-:W-:Y:S06]  /*0170*/  @!P0 BRA `(.L_x_0) ;  /* 0x0000002400408947 */ /* 0x000fec0003800000 */
[C---:B------:R-:W-:Y:S01]  /*0180*/  LOP3.LUT R4, R27.reuse, 0xf, RZ, 0xc0, !PT ;  /* 0x0000000f1b047812 */ /* 0x040fe200078ec0ff */
[----:B------:R-:W-:Y:S01]  /*0190*/  IMAD.MOV.U32 R31, RZ, RZ, RZ ;  /* 0x000000ffff1f7224 */ /* 0x000fe200078e00ff */
[C---:B------:R-:W-:Y:S01]  /*01a0*/  LOP3.LUT R5, R27.reuse, 0x7, RZ, 0xc0, !PT ;  /* 0x000000071b057812 */ /* 0x040fe200078ec0ff */
[----:B------:R-:W-:Y:S01]  /*01b0*/  IMAD.MOV.U32 R2, RZ, RZ, RZ ;  /* 0x000000ffff027224 */ /* 0x000fe200078e00ff */
[C---:B------:R-:W-:Y:S01]  /*01c0*/  LOP3.LUT R6, R27.reuse, 0x3, RZ, 0xc0, !PT ;  /* 0x000000031b067812 */ /* 0x040fe200078ec0ff */
[----:B------:R-:W-:Y:S01]  /*01d0*/  UMOV UR4, URZ ;  /* 0x000000ff00047c82 */ /* 0x000fe20008000000 */
[----:B------:R-:W-:-:S07]  /*01e0*/  LOP3.LUT R7, R27, 0x7ffffff8, RZ, 0xc0, !PT ;  /* 0x7ffffff81b077812 */ /* 0x000fce00078ec0ff */
.L_x_19:
[----:B0-----:R-:W0:Y:S01]  /*01f0*/  LDC R0, c[0x0][0x390] ;  /* 0x0000e400ff007b82 */ /* 0x001e220000000800 */
[----:B-1----:R-:W1:Y:S01]  /*0200*/  LDCU UR5, c[0x0][0x3a4] ;  /* 0x00007480ff0577ac */ /* 0x002e620008000800 */
[----:B------:R-:W-:Y:S01]  /*0210*/  BSSY.RECONVERGENT B0, `(.L_x_1) ;  /* 0x000000f000007945 */ /* 0x000fe20003800200 */
[----:B---34-:R-:W-:Y:S01]  /*0220*/  IMAD.MOV.U32 R14, RZ, RZ, R31 ;  /* 0x000000ffff0e7224 */ /* 0x018fe200078e001f */
[----:B--2---:R-:W2:Y:S01]  /*0230*/  LDCU.64 UR8, c[0x0][0x3a8] ;  /* 0x00007500ff0877ac */ /* 0x004ea20008000a00 */
[----:B-1----:R-:W-:Y:S02]  /*0240*/  IMAD.U32 R27, RZ, RZ, UR5 ;  /* 0x00000005ff1b7e24 */ /* 0x002fe4000f8e00ff */
[----:B0-----:R-:W-:Y:S01]  /*0250*/  IMAD R33, R0, UR4, RZ ;  /* 0x0000000400217c24 */ /* 0x001fe2000f8e02ff */
[----:B------:R-:W-:-:S06]  /*0260*/  UIADD3 UR4, UPT, UPT, UR4, 0x1, URZ ;  /* 0x0000000104047890 */ /* 0x000fcc000fffe0ff */
[----:B--2---:R-:W-:-:S13]  /*0270*/  ISETP.NE.AND P1, PT, R27, UR4, PT ;  /* 0x000000041b007c0c */ /* 0x004fda000bf25270 */
.L_x_2:
[----:B------:R-:W-:-:S04]  /*0280*/  IMAD.IADD R13, R33, 0x1, R14 ;  /* 0x00000001210d7824 */ /* 0x000fc800078e020e */
[----:B------:R-:W-:-:S06]  /*0290*/  IMAD.WIDE R12, R13, 0x8, R10 ;  /* 0x000000080d0c7825 */ /* 0x000fcc00078e020a */
[----:B------:R-:W2:Y:S01]  /*02a0*/  LDG.E.64 R12, desc[UR6][R12.64] ;  /* 0x000000060c0c7981 */ /* 0x000ea2000c1e1b00 */
[C---:B------:R-:W-:Y:S01]  /*02b0*/  ISETP.LT.AND P2, PT, R14.reuse, R27, PT ;  /* 0x0000001b0e00720c */ /* 0x040fe20003f41270 */
[----:B------:R-:W-:Y:S02]  /*02c0*/  IMAD.MOV.U32 R30, RZ, RZ, R14 ;  /* 0x000000ffff1e7224 */ /* 0x000fe400078e000e */
[----:B------:R-:W-:Y:S01]  /*02d0*/  VIADD R14, R14, 0x1 ;  /* 0x000000010e0e7836 */ /* 0x000fe20000000000 */
[----:B--2---:R-:W-:-:S14]  /*02e0*/  DSETP.GTU.AND P0, PT, |R12|, UR8, PT ;  /* 0x000000080c007e2a */ /* 0x004fdc000bf0c200 */
[----:B------:R-:W-:Y:S05]  /*02f0*/  @!P0 BRA P2, `(.L_x_2) ;  /* 0xfffffffc00e08947 */ /* 0x000fea000103ffff */
[----:B------:R-:W-:Y:S05]  /*0300*/  BSYNC.RECONVERGENT B0 ;  /* 0x0000000000007941 */ /* 0x000fea0003800200 */
.L_x_1:
[----:B------:R-:W-:Y:S01]  /*0310*/  ISETP.NE.AND P0, PT, R30, R27, PT ;  /* 0x0000001b1e00720c */ /* 0x000fe20003f05270 */
[----:B------:R-:W-:-:S12]  /*0320*/  BSSY.RECONVERGENT B0, `(.L_x_3) ;  /* 0x000022c000007945 */ /* 0x000fd80003800200 */
[----:B------:R-:W-:Y:S05]  /*0330*/  @!P0 BRA `(.L_x_4) ;  /* 0x0000002000a88947 */ /* 0x000fea0003800000 */
[----:B------:R-:W-:Y:S01]  /*0340*/  ISETP.GT.U32.AND P0, PT, R30, R31, PT ;  /* 0x0000001f1e00720c */ /* 0x000fe20003f04070 */
[----:B------:R-:W-:Y:S01]  /*0350*/  BSSY.RECONVERGENT B1, `(.L_x_5) ;  /* 0x0000153000017945 */ /* 0x000fe20003800200 */
[----:B------:R-:W-:-:S11]  /*0360*/  IMAD.WIDE.U32 R12, R31, 0x8, R10 ;  /* 0x000000081f0c7825 */ /* 0x000fd600078e000a */
[----:B------:R-:W-:Y:S05]  /*0370*/  @!P0 BRA `(.L_x_6) ;  /* 0x0000001400408947 */ /* 0x000fea0003800000 */
[----:B------:R-:W-:Y:S01]  /*0380*/  ISETP.GE.U32.AND P0, PT, R27, 0x10, PT ;  /* 0x000000101b00780c */ /* 0x000fe20003f06070 */
[----:B------:R-:W-:-:S12]  /*0390*/  IMAD.MOV.U32 R26, RZ, RZ, RZ ;  /* 0x000000ffff1a7224 */ /* 0x000fd800078e00ff */
[----:B------:R-:W-:Y:S05]  /*03a0*/  @!P0 BRA `(.L_x_7) ;  /* 0x0000000800948947 */ /* 0x000fea0003800000 */
[----:B------:R-:W-:-:S05]  /*03b0*/  UMOV UR5, URZ ;  /* 0x000000ff00057c82 */ /* 0x000fca0008000000 */
.L_x_8:
[----:B0-----:R-:W-:-:S04]  /*03c0*/  IMAD R19, R0, UR5, RZ ;  /* 0x0000000500137c24 */ /* 0x001fc8000f8e02ff */
[C---:B------:R-:W-:Y:S01]  /*03d0*/  IMAD.WIDE R24, R19.reuse, 0x8, R12 ;  /* 0x0000000813187825 */ /* 0x040fe200078e020c */
[----:B------:R-:W-:-:S04]  /*03e0*/  IADD3 R15, P0, PT, R19, R30, RZ ;  /* 0x0000001e130f7210 */ /* 0x000fc80007f1e0ff */
[----:B------:R-:W-:Y:S01]  /*03f0*/  LEA.HI.X.SX32 R14, R19, RZ, 0x1, P0 ;  /* 0x000000ff130e7211 */ /* 0x000fe200000f0eff */
[----:B------:R-:W2:Y:S01]  /*0400*/  LDG.E.64 R16, desc[UR6][R24.64] ;  /* 0x0000000618107981 */ /* 0x000ea2000c1e1b00 */
[----:B------:R-:W-:-:S04]  /*0410*/  LEA R28, P0, R15, R10, 0x3 ;  /* 0x0000000a0f1c7211 */ /* 0x000fc800078018ff */
[----:B------:R-:W-:-:S05]  /*0420*/  LEA.HI.X R29, R15, R11, R14, 0x3, P0 ;  /* 0x0000000b0f1d7211 */ /* 0x000fca00000f1c0e */
[----:B------:R-:W3:Y:S01]  /*0430*/  LDG.E.64 R14, desc[UR6][R28.64] ;  /* 0x000000061c0e7981 */ /* 0x000ee2000c1e1b00 */
[----:B------:R-:W-:-:S05]  /*0440*/  IMAD.IADD R35, R19, 0x1, R0 ;  /* 0x0000000113237824 */ /* 0x000fca00078e0200 */
[----:B------:R-:W-:-:S04]  /*0450*/  IADD3 R19, P0, PT, R35, R30, RZ ;  /* 0x0000001e23137210 */ /* 0x000fc80007f1e0ff */
[----:B------:R-:W-:Y:S02]  /*0460*/  LEA.HI.X.SX32 R18, R35, RZ, 0x1, P0 ;  /* 0x000000ff23127211 */ /* 0x000fe400000f0eff */
[----:B------:R-:W-:Y:S01]  /*0470*/  LEA R36, P0, R19, R10, 0x3 ;  /* 0x0000000a13247211 */ /* 0x000fe200078018ff */
[----:B------:R-:W-:-:S03]  /*0480*/  IMAD.WIDE R20, R0, 0x8, R24 ;  /* 0x0000000800147825 */ /* 0x000fc600078e0218 */
[----:B------:R-:W-:Y:S01]  /*0490*/  LEA.HI.X R37, R19, R11, R18, 0x3, P0 ;  /* 0x0000000b13257211 */ /* 0x000fe200000f1c12 */
[----:B---3--:R0:W-:Y:S04]  /*04a0*/  STG.E.64 desc[UR6][R24.64], R14 ;  /* 0x0000000e18007986 */ /* 0x0081e8000c101b06 */
[----:B--2---:R1:W-:Y:S04]  /*04b0*/  STG.E.64 desc[UR6][R28.64], R16 ;  /* 0x000000101c007986 */ /* 0x0043e8000c101b06 */
[----:B------:R-:W2:Y:S04]  /*04c0*/  LDG.E.64 R18, desc[UR6][R36.64] ;  /* 0x0000000624127981 */ /* 0x000ea8000c1e1b00 */
[----:B------:R-:W3:Y:S01]  /*04d0*/  LDG.E.64 R22, desc[UR6][R20.64] ;  /* 0x0000000614167981 */ /* 0x000ee2000c1e1b00 */
[----:B------:R-:W-:-:S05]  /*04e0*/  IMAD.IADD R26, R35, 0x1, R0 ;  /* 0x00000001231a7824 */ /* 0x000fca00078e0200 */
[----:B------:R-:W-:-:S04]  /*04f0*/  IADD3 R35, P0, PT, R26, R30, RZ ;  /* 0x0000001e1a237210 */ /* 0x000fc80007f1e0ff */
[----:B------:R-:W-:Y:S02]  /*0500*/  LEA.HI.X.SX32 R32, R26, RZ, 0x1, P0 ;  /* 0x000000ff1a207211 */ /* 0x000fe400000f0eff */
[----:B------:R-:W-:Y:S01]  /*0510*/  LEA R34, P0, R35, R10, 0x3 ;  /* 0x0000000a23227211 */ /* 0x000fe200078018ff */
[----:B0-----:R-:W-:-:S03]  /*0520*/  IMAD.WIDE R24, R0, 0x8, R20 ;  /* 0x0000000800187825 */ /* 0x001fc600078e0214 */
[----:B------:R-:W-:Y:S01]  /*0530*/  LEA.HI.X R35, R35, R11, R32, 0x3, P0 ;  /* 0x0000000b23237211 */ /* 0x000fe200000f1c20 */
[----:B--2---:R0:W-:Y:S04]  /*0540*/  STG.E.64 desc[UR6][R20.64], R18 ;  /* 0x0000001214007986 */ /* 0x0041e8000c101b06 */
[----:B---3--:R2:W-:Y:S04]  /*0550*/  STG.E.64 desc[UR6][R36.64], R22 ;  /* 0x0000001624007986 */ /* 0x0085e8000c101b06 */
[----:B------:R-:W3:Y:S04]  /*0560*/  LDG.E.64 R14, desc[UR6][R34.64] ;  /* 0x00000006220e7981 */ /* 0x000ee8000c1e1b00 */
[----:B-1----:R-:W4:Y:S01]  /*0570*/  LDG.E.64 R16, desc[UR6][R24.64] ;  /* 0x0000000618107981 */ /* 0x002f22000c1e1b00 */
[----:B------:R-:W-:-:S05]  /*0580*/  IMAD.IADD R26, R26, 0x1, R0 ;  /* 0x000000011a1a7824 */ /* 0x000fca00078e0200 */
[----:B------:R-:W-:-:S04]  /*0590*/  IADD3 R29, P0, PT, R26, R30, RZ ;  /* 0x0000001e1a1d7210 */ /* 0x000fc80007f1e0ff */
[----:B------:R-:W-:Y:S02]  /*05a0*/  LEA.HI.X.SX32 R32, R26, RZ, 0x1, P0 ;  /* 0x000000ff1a207211 */ /* 0x000fe400000f0eff */
[----:B------:R-:W-:Y:S01]  /*05b0*/  LEA R28, P0, R29, R10, 0x3 ;  /* 0x0000000a1d1c7211 */ /* 0x000fe200078018ff */
[----:B0-----:R-:W-:-:S03]  /*05c0*/  IMAD.WIDE R20, R0, 0x8, R24 ;  /* 0x0000000800147825 */ /* 0x001fc600078e0218 */
[----:B------:R-:W-:Y:S01]  /*05d0*/  LEA.HI.X R29, R29, R11, R32, 0x3, P0 ;  /* 0x0000000b1d1d7211 */ /* 0x000fe200000f1c20 */
[----:B---3--:R0:W-:Y:S04]  /*05e0*/  STG.E.64 desc[UR6][R24.64], R14 ;  /* 0x0000000e18007986 */ /* 0x0081e8000c101b06 */
[----:B----4-:R1:W-:Y:S04]  /*05f0*/  STG.E.64 desc[UR6][R34.64], R16 ;  /* 0x0000001022007986 */ /* 0x0103e8000c101b06 */
[----:B------:R-:W3:Y:S04]  /*0600*/  LDG.E.64 R18, desc[UR6][R28.64] ;  /* 0x000000061c127981 */ /* 0x000ee8000c1e1b00 */
[----:B--2---:R-:W2:Y:S01]  /*0610*/  LDG.E.64 R22, desc[UR6][R20.64] ;  /* 0x0000000614167981 */ /* 0x004ea2000c1e1b00 */
[----:B------:R-:W-:-:S05]  /*0620*/  IMAD.IADD R26, R26, 0x1, R0 ;  /* 0x000000011a1a7824 */ /* 0x000fca00078e0200 */
[----:B------:R-:W-:-:S04]  /*0630*/  IADD3 R37, P0, PT, R26, R30, RZ ;  /* 0x0000001e1a257210 */ /* 0x000fc80007f1e0ff */
[----:B------:R-:W-:Y:S02]  /*0640*/  LEA.HI.X.SX32 R32, R26, RZ, 0x1, P0 ;  /* 0x000000ff1a207211 */ /* 0x000fe400000f0eff */
[----:B------:R-:W-:Y:S01]  /*0650*/  LEA R36, P0, R37, R10, 0x3 ;  /* 0x0000000a25247211 */ /* 0x000fe200078018ff */
[----:B0-----:R-:W-:-:S03]  /*0660*/  IMAD.WIDE R24, R0, 0x8, R20 ;  /* 0x0000000800187825 */ /* 0x001fc600078e0214 */
[----:B------:R-:W-:Y:S01]  /*0670*/  LEA.HI.X R37, R37, R11, R32, 0x3, P0 ;  /* 0x0000000b25257211 */ /* 0x000fe200000f1c20 */
[----:B---3--:R0:W-:Y:S04]  /*0680*/  STG.E.64 desc[UR6][R20.64], R18 ;  /* 0x0000001214007986 */ /* 0x0081e8000c101b06 */
[----:B--2---:R2:W-:Y:S04]  /*0690*/  STG.E.64 desc[UR6][R28.64], R22 ;  /* 0x000000161c007986 */ /* 0x0045e8000c101b06 */
        /* <DEDUP_REMOVED lines=70> */
[----:B--2---:R-:W2:Y:S04]  /*0b00*/  LDG.E.64 R22, desc[UR6][R34.64] ;  /* 0x0000000622167981 */ /* 0x004ea8000c1e1b00 */
        /* <DEDUP_REMOVED lines=41> */
[----:B------:R-:W-:Y:S01]  /*0da0*/  UIADD3 UR5, UPT, UPT, UR5, 0x10, URZ ;  /* 0x0000001005057890 */ /* 0x000fe2000fffe0ff */
[----:B------:R-:W-:-:S05]  /*0db0*/  LOP3.LUT R26, R27, 0x7ffffff0, RZ, 0xc0, !PT ;  /* 0x7ffffff01b1a7812 */ /* 0x000fca00078ec0ff */
[----:B------:R-:W-:Y:S01]  /*0dc0*/  ISETP.NE.AND P0, PT, R26, UR5, PT ;  /* 0x000000051a007c0c */ /* 0x000fe2000bf05270 */
[----:B--2---:R0:W-:Y:S04]  /*0dd0*/  STG.E.64 desc[UR6][R20.64], R34 ;  /* 0x0000002214007986 */ /* 0x0041e8000c101b06 */
[----:B---3--:R0:W-:Y:S08]  /*0de0*/  STG.E.64 desc[UR6][R18.64], R28 ;  /* 0x0000001c12007986 */ /* 0x0081f0000c101b06 */
[----:B------:R-:W-:Y:S05]  /*0df0*/  @P0 BRA `(.L_x_8) ;  /* 0xfffffff400700947 */ /* 0x000fea000383ffff */
.L_x_7:
[----:B------:R-:W-:-:S13]  /*0e00*/  ISETP.NE.AND P0, PT, R4, RZ, PT ;  /* 0x000000ff0400720c */ /* 0x000fda0003f05270 */
[----:B------:R-:W-:Y:S05]  /*0e10*/  @!P0 BRA `(.L_x_6) ;  /* 0x0000000800988947 */ /* 0x000fea0003800000 */
[----:B0-----:R-:W-:Y:S01]  /*0e20*/  VIADD R14, R4, 0xffffffff ;  /* 0xffffffff040e7836 */ /* 0x001fe20000000000 */
[----:B------:R-:W-:-:S04]  /*0e30*/  ISETP.NE.AND P0, PT, R5, RZ, PT ;  /* 0x000000ff0500720c */ /* 0x000fc80003f05270 */
[----:B------:R-:W-:-:S13]  /*0e40*/  ISETP.GE.U32.AND P2, PT, R14, 0x7, PT ;  /* 0x000000070e00780c */ /* 0x000fda0003f46070 */
[----:B------:R-:W-:Y:S05]  /*0e50*/  @!P2 BRA `(.L_x_9) ;  /* 0x000000040044a947 */ /* 0x000fea0003800000 */
[----:B------:R-:W-:-:S04]  /*0e60*/  IMAD R19, R26, R0, RZ ;  /* 0x000000001a137224 */ /* 0x000fc800078e02ff */
        /* <DEDUP_REMOVED lines=10> */
[----:B------:R-:W-:-:S04]  /*0f10*/  LEA R28, P2, R19, R10, 0x3 ;  /* 0x0000000a131c7211 */ /* 0x000fc800078418ff */
[----:B------:R-:W-:Y:S01]  /*0f20*/  LEA.HI.X R29, R19, R11, R18, 0x3, P2 ;  /* 0x0000000b131d7211 */ /* 0x000fe200010f1c12 */
[----:B------:R-:W-:Y:S01]  /*0f30*/  IMAD.WIDE R18, R0, 0x8, R24 ;  /* 0x0000000800127825 */ /* 0x000fe200078e0218 */
[----:B---3--:R0:W-:Y:S04]  /*0f40*/  STG.E.64 desc[UR6][R24.64], R14 ;  /* 0x0000000e18007986 */ /* 0x0081e8000c101b06 */
[----:B--2---:R1:W-:Y:S04]  /*0f50*/  STG.E.64 desc[UR6][R34.64], R16 ;  /* 0x0000001022007986 */ /* 0x0043e8000c101b06 */
[----:B------:R-:W2:Y:S04]  /*0f60*/  LDG.E.64 R20, desc[UR6][R28.64] ;  /* 0x000000061c147981 */ /* 0x000ea8000c1e1b00 */
[----:B------:R-:W3:Y:S01]  /*0f70*/  LDG.E.64 R22, desc[UR6][R18.64] ;  /* 0x0000000612167981 */ /* 0x000ee2000c1e1b00 */
[----:B------:R-:W-:-:S05]  /*0f80*/  IMAD.IADD R32, R37, 0x1, R0 ;  /* 0x0000000125207824 */ /* 0x000fca00078e0200 */
[----:B------:R-:W-:-:S04]  /*0f90*/  IADD3 R37, P2, PT, R32, R30, RZ ;  /* 0x0000001e20257210 */ /* 0x000fc80007f5e0ff */
[----:B0-----:R-:W-:Y:S02]  /*0fa0*/  LEA.HI.X.SX32 R14, R32, RZ, 0x1, P2 ;  /* 0x000000ff200e7211 */ /* 0x001fe400010f0eff */
[----:B------:R-:W-:Y:S01]  /*0fb0*/  LEA R36, P2, R37, R10, 0x3 ;  /* 0x0000000a25247211 */ /* 0x000fe200078418ff */
[----:B------:R-:W-:-:S03]  /*0fc0*/  IMAD.WIDE R24, R0, 0x8, R18 ;  /* 0x0000000800187825 */ /* 0x000fc600078e0212 */
[----:B------:R-:W-:Y:S01]  /*0fd0*/  LEA.HI.X R37, R37, R11, R14, 0x3, P2 ;  /* 0x0000000b25257211 */ /* 0x000fe200010f1c0e */
[----:B--2---:R0:W-:Y:S04]  /*0fe0*/  STG.E.64 desc[UR6][R18.64], R20 ;  /* 0x0000001412007986 */ /* 0x0041e8000c101b06 */
[----:B---3--:R2:W-:Y:S04]  /*0ff0*/  STG.E.64 desc[UR6][R28.64], R22 ;  /* 0x000000161c007986 */ /* 0x0085e8000c101b06 */
[----:B------:R-:W3:Y:S04]  /*1000*/  LDG.E.64 R14, desc[UR6][R36.64] ;  /* 0x00000006240e7981 */ /* 0x000ee8000c1e1b00 */
[----:B-1----:R-:W4:Y:S01]  /*1010*/  LDG.E.64 R16, desc[UR6][R24.64] ;  /* 0x0000000618107981 */ /* 0x002f22000c1e1b00 */
[----:B------:R-:W-:-:S05]  /*1020*/  IMAD.IADD R32, R32, 0x1, R0 ;  /* 0x0000000120207824 */ /* 0x000fca00078e0200 */
[----:B------:R-:W-:-:S04]  /*1030*/  IADD3 R35, P2, PT, R32, R30, RZ ;  /* 0x0000001e20237210 */ /* 0x000fc80007f5e0ff */
[----:B0-----:R-:W-:Y:S02]  /*1040*/  LEA.HI.X.SX32 R18, R32, RZ, 0x1, P2 ;  /* 0x000000ff20127211 */ /* 0x001fe400010f0eff */
[----:B------:R-:W-:-:S04]  /*1050*/  LEA R34, P2, R35, R10, 0x3 ;  /* 0x0000000a23227211 */ /* 0x000fc800078418ff */
[----:B------:R-:W-:Y:S01]  /*1060*/  LEA.HI.X R35, R35, R11, R18, 0x3, P2 ;  /* 0x0000000b23237211 */ /* 0x000fe200010f1c12 */
[----:B------:R-:W-:Y:S01]  /*1070*/  IMAD.WIDE R18, R0, 0x8, R24 ;  /* 0x0000000800127825 */ /* 0x000fe200078e0218 */
[----:B---3--:R0:W-:Y:S04]  /*1080*/  STG.E.64 desc[UR6][R24.64], R14 ;  /* 0x0000000e18007986 */ /* 0x0081e8000c101b06 */
[----:B----4-:R1:W-:Y:S04]  /*1090*/  STG.E.64 desc[UR6][R36.64], R16 ;  /* 0x0000001024007986 */ /* 0x0103e8000c101b06 */
[----:B--2---:R-:W2:Y:S04]  /*10a0*/  LDG.E.64 R22, desc[UR6][R34.64] ;  /* 0x0000000622167981 */ /* 0x004ea8000c1e1b00 */
        /* <DEDUP_REMOVED lines=41> */
[----:B------:R-:W-:-:S03]  /*1340*/  VIADD R26, R26, 0x8 ;  /* 0x000000081a1a7836 */ /* 0x000fc60000000000 */
[----:B---3--:R0:W-:Y:S04]  /*1350*/  STG.E.64 desc[UR6][R18.64], R28 ;  /* 0x0000001c12007986 */ /* 0x0081e8000c101b06 */
[----:B--2---:R0:W-:Y:S02]  /*1360*/  STG.E.64 desc[UR6][R16.64], R34 ;  /* 0x0000002210007986 */ /* 0x0041e4000c101b06 */
.L_x_9:
        /* <DEDUP_REMOVED lines=8> */
[----:B------:R-:W-:Y:S02]  /*13f0*/  LEA.HI.X.SX32 R14, R15, RZ, 0x1, P2 ;  /* 0x000000ff0f0e7211 */ /* 0x000fe400010f0eff */
[----:B------:R-:W-:-:S04]  /*1400*/  LEA R20, P2, R17, R10, 0x3 ;  /* 0x0000000a11147211 */ /* 0x000fc800078418ff */
[----:B------:R-:W-:Y:S02]  /*1410*/  LEA.HI.X R21, R17, R11, R14, 0x3, P2 ;  /* 0x0000000b11157211 */ /* 0x000fe400010f1c0e */
[----:B------:R-:W2:Y:S04]  /*1420*/  LDG.E.64 R16, desc[UR6][R22.64] ;  /* 0x0000000616107981 */ /* 0x000ea8000c1e1b00 */
[----:B------:R-:W3:Y:S01]  /*1430*/  LDG.E.64 R24, desc[UR6][R20.64] ;  /* 0x0000000614187981 */ /* 0x000ee2000c1e1b00 */
[----:B------:R-:W-:-:S05]  /*1440*/  IMAD.IADD R15, R15, 0x1, R0 ;  /* 0x000000010f0f7824 */ /* 0x000fca00078e0200 */
[----:B------:R-:W-:-:S04]  /*1450*/  IADD3 R19, P2, PT, R15, R30, RZ ;  /* 0x0000001e0f137210 */ /* 0x000fc80007f5e0ff */
[----:B------:R-:W-:Y:S02]  /*1460*/  LEA.HI.X.SX32 R14, R15, RZ, 0x1, P2 ;  /* 0x000000ff0f0e7211 */ /* 0x000fe400010f0eff */
[----:B------:R-:W-:Y:S01]  /*1470*/  LEA R28, P2, R19, R10, 0x3 ;  /* 0x0000000a131c7211 */ /* 0x000fe200078418ff */
[----:B------:R-:W-:-:S03]  /*1480*/  IMAD.WIDE R34, R0, 0x8, R22 ;  /* 0x0000000800227825 */ /* 0x000fc600078e0216 */
[----:B------:R-:W-:Y:S01]  /*1490*/  LEA.HI.X R29, R19, R11, R14, 0x3, P2 ;  /* 0x0000000b131d7211 */ /* 0x000fe200010f1c0e */
[----:B---3--:R-:W-:Y:S04]  /*14a0*/  STG.E.64 desc[UR6][R22.64], R24 ;  /* 0x0000001816007986 */ /* 0x008fe8000c101b06 */
[----:B--2---:R0:W-:Y:S04]  /*14b0*/  STG.E.64 desc[UR6][R20.64], R16 ;  /* 0x0000001014007986 */ /* 0x0041e8000c101b06 */
[----:B------:R-:W2:Y:S04]  /*14c0*/  LDG.E.64 R36, desc[UR6][R28.64] ;  /* 0x000000061c247981 */ /* 0x000ea8000c1e1b00 */
[----:B------:R-:W3:Y:S01]  /*14d0*/  LDG.E.64 R18, desc[UR6][R34.64] ;  /* 0x0000000622127981 */ /* 0x000ee2000c1e1b00 */
[----:B------:R-:W-:-:S05]  /*14e0*/  IMAD.IADD R32, R15, 0x1, R0 ;  /* 0x000000010f207824 */ /* 0x000fca00078e0200 */
[----:B------:R-:W-:-:S04]  /*14f0*/  IADD3 R15, P2, PT, R32, R30, RZ ;  /* 0x0000001e200f7210 */ /* 0x000fc80007f5e0ff */
[----:B0-----:R-:W-:Y:S02]  /*1500*/  LEA.HI.X.SX32 R16, R32, RZ, 0x1, P2 ;  /* 0x000000ff20107211 */ /* 0x001fe400010f0eff */
[----:B------:R-:W-:-:S04]  /*1510*/  LEA R14, P2, R15, R10, 0x3 ;  /* 0x0000000a0f0e7211 */ /* 0x000fc800078418ff */
[----:B------:R-:W-:Y:S01]  /*1520*/  LEA.HI.X R15, R15, R11, R16, 0x3, P2 ;  /* 0x0000000b0f0f7211 */ /* 0x000fe200010f1c10 */
[----:B------:R-:W-:Y:S01]  /*1530*/  IMAD.WIDE R16, R0, 0x8, R34 ;  /* 0x0000000800107825 */ /* 0x000fe200078e0222 */
[----:B--2---:R-:W-:Y:S04]  /*1540*/  STG.E.64 desc[UR6][R34.64], R36 ;  /* 0x0000002422007986 */ /* 0x004fe8000c101b06 */
[----:B---3--:R0:W-:Y:S04]  /*1550*/  STG.E.64 desc[UR6][R28.64], R18 ;  /* 0x000000121c007986 */ /* 0x0081e8000c101b06 */
[----:B------:R-:W2:Y:S04]  /*1560*/  LDG.E.64 R20, desc[UR6][R16.64] ;  /* 0x0000000610147981 */ /* 0x000ea8000c1e1b00 */
[----:B0-----:R-:W3:Y:S01]  /*1570*/  LDG.E.64 R18, desc[UR6][R14.64] ;  /* 0x000000060e127981 */ /* 0x001ee2000c1e1b00 */
        /* <DEDUP_REMOVED lines=10> */
[----:B------:R-:W-:-:S03]  /*1620*/  VIADD R26, R26, 0x4 ;  /* 0x000000041a1a7836 */ /* 0x000fc60000000000 */
[----:B--2---:R0:W-:Y:S04]  /*1630*/  STG.E.64 desc[UR6][R24.64], R28 ;  /* 0x0000001c18007986 */ /* 0x0041e8000c101b06 */
[----:B---3--:R0:W-:Y:S02]  /*1640*/  STG.E.64 desc[UR6][R22.64], R34 ;  /* 0x0000002216007986 */ /* 0x0081e4000c101b06 */
.L_x_10:
[----:B------:R-:W-:Y:S05]  /*1650*/  @!P0 BRA `(.L_x_6) ;  /* 0x0000000000888947 */ /* 0x000fea0003800000 */
[----:B0-----:R-:W-:-:S05]  /*1660*/  IMAD R23, R26, R0, RZ ;  /* 0x000000001a177224 */ /* 0x001fca00078e02ff */
[----:B------:R-:W-:-:S04]  /*1670*/  IADD3 R15, P0, PT, R23, R30, RZ ;  /* 0x0000001e170f7210 */ /* 0x000fc80007f1e0ff */
[----:B------:R-:W-:Y:S02]  /*1680*/  LEA.HI.X.SX32 R14, R23, RZ, 0x1, P0 ;  /* 0x000000ff170e7211 */ /* 0x000fe400000f0eff */
[----:B------:R-:W-:-:S04]  /*1690*/  LEA R16, P0, R15, R10, 0x3 ;  /* 0x0000000a0f107211 */ /* 0x000fc800078018ff */
[----:B------:R-:W-:Y:S01]  /*16a0*/  LEA.HI.X R17, R15, R11, R14, 0x3, P0 ;  /* 0x0000000b0f117211 */ /* 0x000fe200000f1c0e */
[----:B------:R-:W-:-:S04]  /*16b0*/  IMAD.WIDE R14, R23, 0x8, R12 ;  /* 0x00000008170e7825 */ /* 0x000fc800078e020c */
[----:B------:R-:W2:Y:S04]  /*16c0*/  LDG.E.64 R18, desc[UR6][R16.64] ;  /* 0x0000000610127981 */ /* 0x000ea8000c1e1b00 */
[----:B------:R-:W3:Y:S01]  /*16d0*/  LDG.E.64 R20, desc[UR6][R14.64] ;  /* 0x000000060e147981 */ /* 0x000ee2000c1e1b00 */
[----:B------:R-:W-:-:S03]  /*16e0*/  ISETP.NE.AND P0, PT, R6, 0x1, PT ;  /* 0x000000010600780c */ /* 0x000fc60003f05270 */
[----:B--2---:R1:W-:Y:S04]  /*16f0*/  STG.E.64 desc[UR6][R14.64], R18 ;  /* 0x000000120e007986 */ /* 0x0043e8000c101b06 */
[----:B---3--:R1:W-:Y:S06]  /*1700*/  STG.E.64 desc[UR6][R16.64], R20 ;  /* 0x0000001410007986 */ /* 0x0083ec000c101b06 */
[----:B------:R-:W-:Y:S05]  /*1710*/  @!P0 BRA `(.L_x_6) ;  /* 0x0000000000588947 */ /* 0x000fea0003800000 */
[----:B------:R-:W-:Y:S02]  /*1720*/  IMAD.IADD R23, R23, 0x1, R0 ;  /* 0x0000000117177824 */ /* 0x000fe400078e0200 */
[----:B-1----:R-:W-:-:S03]  /*1730*/  IMAD.WIDE R14, R0, 0x8, R14 ;  /* 0x00000008000e7825 */ /* 0x002fc600078e020e */
[C---:B------:R-:W-:Y:S02]  /*1740*/  IADD3 R17, P0, PT, R23.reuse, R30, RZ ;  /* 0x0000001e17117210 */ /* 0x040fe40007f1e0ff */
[----:B------:R-:W2:Y:S02]  /*1750*/  LDG.E.64 R20, desc[UR6][R14.64] ;  /* 0x000000060e147981 */ /* 0x000ea4000c1e1b00 */
[----:B------:R-:W-:Y:S02]  /*1760*/  LEA.HI.X.SX32 R18, R23, RZ, 0x1, P0 ;  /* 0x000000ff17127211 */ /* 0x000fe400000f0eff */
[----:B------:R-:W-:-:S04]  /*1770*/  LEA R16, P0, R17, R10, 0x3 ;  /* 0x0000000a11107211 */ /* 0x000fc800078018ff */
[----:B------:R-:W-:-:S05]  /*1780*/  LEA.HI.X R17, R17, R11, R18, 0x3, P0 ;  /* 0x0000000b11117211 */ /* 0x000fca00000f1c12 */
[----:B------:R-:W3:Y:S01]  /*1790*/  LDG.E.64 R18, desc[UR6][R16.64] ;  /* 0x0000000610127981 */ /* 0x000ee2000c1e1b00 */
[----:B------:R-:W-:-:S03]  /*17a0*/  ISETP.NE.AND P0, PT, R6, 0x2, PT ;  /* 0x000000020600780c */ /* 0x000fc60003f05270 */
[----:B---3--:R3:W-:Y:S04]  /*17b0*/  STG.E.64 desc[UR6][R14.64], R18 ;  /* 0x000000120e007986 */ /* 0x0087e8000c101b06 */
[----:B--2---:R3:W-:Y:S06]  /*17c0*/  STG.E.64 desc[UR6][R16.64], R20 ;  /* 0x0000001410007986 */ /* 0x0047ec000c101b06 */
[----:B------:R-:W-:Y:S05]  /*17d0*/  @!P0 BRA `(.L_x_6) ;  /* 0x0000000000288947 */ /* 0x000fea0003800000 */
[----:B---3--:R-:W-:Y:S02]  /*17e0*/  IMAD.IADD R17, R23, 0x1, R0 ;  /* 0x0000000117117824 */ /* 0x008fe400078e0200 */
[----:B------:R-:W-:-:S03]  /*17f0*/  IMAD.WIDE R14, R0, 0x8, R14 ;  /* 0x00000008000e7825 */ /* 0x000fc600078e020e */
[----:B------:R-:W-:-:S04]  /*1800*/  IADD3 R19, P0, PT, R17, R30, RZ ;  /* 0x0000001e11137210 */ /* 0x000fc80007f1e0ff */
[----:B------:R-:W-:Y:S02]  /*1810*/  LEA.HI.X.SX32 R17, R17, RZ, 0x1, P0 ;  /* 0x000000ff11117211 */ /* 0x000fe400000f0eff */
[----:B------:R-:W-:-:S04]  /*1820*/  LEA R16, P0, R19, R10, 0x3 ;  /* 0x0000000a13107211 */ /* 0x000fc800078018ff */
[----:B------:R-:W-:Y:S02]  /*1830*/  LEA.HI.X R17, R19, R11, R17, 0x3, P0 ;  /* 0x0000000b13117211 */ /* 0x000fe400000f1c11 */
[----:B------:R-:W2:Y:S04]  /*1840*/  LDG.E.64 R18, desc[UR6][R14.64] ;  /* 0x000000060e127981 */ /* 0x000ea8000c1e1b00 */
[----:B------:R-:W3:Y:S04]  /*1850*/  LDG.E.64 R20, desc[UR6][R16.64] ;  /* 0x0000000610147981 */ /* 0x000ee8000c1e1b00 */
[----:B---3--:R4:W-:Y:S04]  /*1860*/  STG.E.64 desc[UR6][R14.64], R20 ;  /* 0x000000140e007986 */ /* 0x0089e8000c101b06 */
[----:B--2---:R4:W-:Y:S02]  /*1870*/  STG.E.64 desc[UR6][R16.64], R18 ;  /* 0x0000001210007986 */ /* 0x0049e4000c101b06 */
.L_x_6:
[----:B------:R-:W-:Y:S05]  /*1880*/  BSYNC.RECONVERGENT B1 ;  /* 0x0000000000017941 */ /* 0x000fea0003800200 */
.L_x_5:
[----:B------:R-:W-:-:S05]  /*1890*/  VIADD R32, R31, 0x1 ;  /* 0x000000011f207836 */ /* 0x000fca0000000000 */
[----:B------:R-:W-:-:S13]  /*18a0*/  ISETP.GE.AND P0, PT, R32, R27, PT ;  /* 0x0000001b2000720c */ /* 0x000fda0003f06270 */
[----:B------:R-:W-:Y:S05]  /*18b0*/  @P0 BRA `(.L_x_4) ;  /* 0x0000000c00480947 */ /* 0x000fea0003800000 */
[----:B01-34-:R-:W-:-:S06]  /*18c0*/  IMAD.WIDE R14, R33, 0x8, R12 ;  /* 0x00000008210e7825 */ /* 0x01bfcc00078e020c */
[----:B------:R-:W5:Y:S02]  /*18d0*/  LDG.E.64 R14, desc[UR6][R14.64] ;  /* 0x000000060e0e7981 */ /* 0x000f64000c1e1b00 */
.L_x_18:
[----:B-12---:R-:W-:Y:S01]  /*18e0*/  IMAD.IADD R19, R33, 0x1, R32 ;  /* 0x0000000121137824 */ /* 0x006fe200078e0220 */
[----:B-----5:R-:W0:Y:S01]  /*18f0*/  MUFU.RCP64H R17, R15 ;  /* 0x0000000f00117308 */ /* 0x020e220000001800 */
[----:B------:R-:W-:Y:S01]  /*1900*/  IMAD.MOV.U32 R16, RZ, RZ, 0x1 ;  /* 0x00000001ff107424 */ /* 0x000fe200078e00ff */
[----:B------:R-:W1:Y:S01]  /*1910*/  LDC R0, c[0x0][0x3a4] ;  /* 0x0000e900ff007b82 */ /* 0x000e620000000800 */
[----:B------:R-:W-:-:S06]  /*1920*/  IMAD.WIDE R18, R19, 0x8, R10 ;  /* 0x0000000813127825 */ /* 0x000fcc00078e020a */
[----:B------:R-:W2:Y:S01]  /*1930*/  LDG.E.64 R18, desc[UR6][R18.64] ;  /* 0x0000000612127981 */ /* 0x000ea2000c1e1b00 */
[----:B------:R-:W-:Y:S01]  /*1940*/  BSSY.RECONVERGENT B1, `(.L_x_11) ;  /* 0x0000015000017945 */ /* 0x000fe20003800200 */
[----:B0-----:R-:W-:-:S08]  /*1950*/  DFMA R20, -R14, R16, 1 ;  /* 0x3ff000000e14742b */ /* 0x001fd00000000110 */
[----:B------:R-:W-:Y:S01]  /*1960*/  DFMA R20, R20, R20, R20 ;  /* 0x000000141414722b */ /* 0x000fe20000000014 */
[----:B-1----:R-:W-:-:S07]  /*1970*/  ISETP.GE.U32.AND P2, PT, R0, 0x8, PT ;  /* 0x000000080000780c */ /* 0x002fce0003f46070 */
[----:B------:R-:W-:-:S08]  /*1980*/  DFMA R16, R16, R20, R16 ;  /* 0x000000141010722b */ /* 0x000fd00000000010 */
[----:B------:R-:W-:-:S08]  /*1990*/  DFMA R20, -R14, R16, 1 ;  /* 0x3ff000000e14742b */ /* 0x000fd00000000110 */
[----:B------:R-:W-:-:S08]  /*19a0*/  DFMA R16, R16, R20, R16 ;  /* 0x000000141010722b */ /* 0x000fd00000000010 */
[----:B--2---:R-:W-:Y:S01]  /*19b0*/  DMUL R20, R18, R16 ;  /* 0x0000001012147228 */ /* 0x004fe20000000000 */
[----:B------:R-:W-:-:S07]  /*19c0*/  FSETP.GEU.AND P3, PT, |R19|, 6.5827683646048100446e-37, PT ;  /* 0x036000001300780b */ /* 0x000fce0003f6e200 */
[----:B------:R-:W-:-:S08]  /*19d0*/  DFMA R22, -R14, R20, R18 ;  /* 0x000000140e16722b */ /* 0x000fd00000000112 */
[----:B------:R-:W-:-:S10]  /*19e0*/  DFMA R16, R16, R22, R20 ;  /* 0x000000161010722b */ /* 0x000fd40000000014 */
[----:B------:R-:W-:-:S05]  /*19f0*/  FFMA R20, RZ, R15, R17 ;  /* 0x0000000fff147223 */ /* 0x000fca0000000011 */
[----:B------:R-:W-:-:S13]  /*1a00*/  FSETP.GT.AND P0, PT, |R20|, 1.469367938527859385e-39, PT ;  /* 0x001000001400780b */ /* 0x000fda0003f04200 */
[----:B------:R-:W-:Y:S05]  /*1a10*/  @P0 BRA P3, `(.L_x_12) ;  /* 0x00000000001c0947 */ /* 0x000fea0001800000 */
[----:B------:R-:W-:Y:S01]  /*1a20*/  IMAD.MOV.U32 R20, RZ, RZ, R18 ;  /* 0x000000ffff147224 */ /* 0x000fe200078e0012 */
[----:B------:R-:W-:Y:S01]  /*1a30*/  MOV R0, 0x1a70 ;  /* 0x00001a7000007802 */ /* 0x000fe20000000f00 */
[----:B------:R-:W-:Y:S02]  /*1a40*/  IMAD.MOV.U32 R18, RZ, RZ, R14 ;  /* 0x000000ffff127224 */ /* 0x000fe400078e000e */
[----:B------:R-:W-:-:S07]  /*1a50*/  IMAD.MOV.U32 R21, RZ, RZ, R15 ;  /* 0x000000ffff157224 */ /* 0x000fce00078e000f */
[----:B------:R-:W-:Y:S05]  /*1a60*/  CALL.REL.NOINC `($__internal_0_$__cuda_sm20_div_rn_f64_full) ;  /* 0x0000001400747944 */ /* 0x000fea0003c00000 */
[----:B------:R-:W-:Y:S02]  /*1a70*/  IMAD.MOV.U32 R16, RZ, RZ, R26 ;  /* 0x000000ffff107224 */ /* 0x000fe400078e001a */
[----:B------:R-:W-:-:S07]  /*1a80*/  IMAD.MOV.U32 R17, RZ, RZ, R27 ;  /* 0x000000ffff117224 */ /* 0x000fce00078e001b */
.L_x_12:
[----:B------:R-:W-:Y:S05]  /*1a90*/  BSYNC.RECONVERGENT B1 ;  /* 0x0000000000017941 */ /* 0x000fea0003800200 */
.L_x_11:
[----:B------:R-:W-:Y:S01]  /*1aa0*/  IMAD.MOV.U32 R0, RZ, RZ, RZ ;  /* 0x000000ffff007224 */ /* 0x000fe200078e00ff */
[----:B------:R-:W-:Y:S06]  /*1ab0*/  @!P2 BRA `(.L_x_13) ;  /* 0x000000040058a947 */ /* 0x000fec0003800000 */
[----:B------:R-:W-:-:S05]  /*1ac0*/  UMOV UR5, URZ ;  /* 0x000000ff00057c82 */ /* 0x000fca0008000000 */
.L_x_14:
[----:B0-----:R-:W0:Y:S02]  /*1ad0*/  LDC R29, c[0x0][0x390] ;  /* 0x0000e400ff1d7b82 */ /* 0x001e240000000800 */
[----:B0-----:R-:W-:-:S04]  /*1ae0*/  IMAD R23, R29, UR5, RZ ;  /* 0x000000051d177c24 */ /* 0x001fc8000f8e02ff */
[C---:B------:R-:W-:Y:S01]  /*1af0*/  IMAD.WIDE R26, R23.reuse, 0x8, R12 ;  /* 0x00000008171a7825 */ /* 0x040fe200078e020c */
[----:B------:R-:W-:-:S04]  /*1b00*/  IADD3 R19, P0, PT, R23, R32, RZ ;  /* 0x0000002017137210 */ /* 0x000fc80007f1e0ff */
[----:B------:R-:W-:Y:S01]  /*1b10*/  LEA.HI.X.SX32 R0, R23, RZ, 0x1, P0 ;  /* 0x000000ff17007211 */ /* 0x000fe200000f0eff */
[----:B------:R-:W2:Y:S01]  /*1b20*/  LDG.E.64 R24, desc[UR6][R26.64] ;  /* 0x000000061a187981 */ /* 0x000ea2000c1e1b00 */
[----:B------:R-:W-:-:S04]  /*1b30*/  LEA R18, P0, R19, R10, 0x3 ;  /* 0x0000000a13127211 */ /* 0x000fc800078018ff */
[----:B------:R-:W-:-:S05]  /*1b40*/  LEA.HI.X R19, R19, R11, R0, 0x3, P0 ;  /* 0x0000000b13137211 */ /* 0x000fca00000f1c00 */
[----:B------:R-:W2:Y:S01]  /*1b50*/  LDG.E.64 R20, desc[UR6][R18.64] ;  /* 0x0000000612147981 */ /* 0x000ea2000c1e1b00 */
[----:B------:R-:W-:-:S05]  /*1b60*/  IMAD.IADD R0, R23, 0x1, R29 ;  /* 0x0000000117007824 */ /* 0x000fca00078e021d */
[----:B------:R-:W-:-:S04]  /*1b70*/  IADD3 R23, P0, PT, R0, R32, RZ ;  /* 0x0000002000177210 */ /* 0x000fc80007f1e0ff */
[----:B------:R-:W-:Y:S02]  /*1b80*/  LEA.HI.X.SX32 R28, R0, RZ, 0x1, P0 ;  /* 0x000000ff001c7211 */ /* 0x000fe400000f0eff */
[----:B------:R-:W-:-:S04]  /*1b90*/  LEA R22, P0, R23, R10, 0x3 ;  /* 0x0000000a17167211 */ /* 0x000fc800078018ff */
[----:B------:R-:W-:Y:S01]  /*1ba0*/  LEA.HI.X R23, R23, R11, R28, 0x3, P0 ;  /* 0x0000000b17177211 */ /* 0x000fe200000f1c1c */
[----:B--2---:R-:W-:Y:S01]  /*1bb0*/  DFMA R20, R24, -R16, R20 ;  /* 0x800000101814722b */ /* 0x004fe20000000014 */
[----:B------:R-:W-:-:S06]  /*1bc0*/  IMAD.WIDE R24, R29, 0x8, R26 ;  /* 0x000000081d187825 */ /* 0x000fcc00078e021a */
[----:B------:R0:W-:Y:S04]  /*1bd0*/  STG.E.64 desc[UR6][R18.64], R20 ;  /* 0x0000001412007986 */ /* 0x0001e8000c101b06 */
[----:B------:R-:W2:Y:S04]  /*1be0*/  LDG.E.64 R34, desc[UR6][R24.64] ;  /* 0x0000000618227981 */ /* 0x000ea8000c1e1b00 */
        /* <DEDUP_REMOVED lines=9> */
[----:B0-----:R-:W2:Y:S04]  /*1c80*/  LDG.E.64 R20, desc[UR6][R34.64] ;  /* 0x0000000622147981 */ /* 0x001ea8000c1e1b00 */
        /* <DEDUP_REMOVED lines=9> */
[----:B-1----:R-:W2:Y:S04]  /*1d20*/  LDG.E.64 R26, desc[UR6][R20.64] ;  /* 0x00000006141a7981 */ /* 0x002ea8000c1e1b00 */
        /* <DEDUP_REMOVED lines=34> */
[----:B------:R-:W-:Y:S01]  /*1f50*/  LEA R36, P0, R0, R10, 0x3 ;  /* 0x0000000a00247211 */ /* 0x000fe200078018ff */
[----:B------:R-:W-:-:S03]  /*1f60*/  IMAD.WIDE R28, R29, 0x8, R24 ;  /* 0x000000081d1c7825 */ /* 0x000fc600078e0218 */
[----:B------:R-:W-:Y:S01]  /*1f70*/  LEA.HI.X R37, R0, R11, R37, 0x3, P0 ;  /* 0x0000000b00257211 */ /* 0x000fe200000f1c25 */
[----:B--2---:R-:W-:-:S07]  /*1f80*/  DFMA R18, R34, -R16, R18 ;  /* 0x800000102212722b */ /* 0x004fce0000000012 */
[----:B------:R0:W-:Y:S04]  /*1f90*/  STG.E.64 desc[UR6][R26.64], R18 ;  /* 0x000000121a007986 */ /* 0x0001e8000c101b06 */
[----:B------:R-:W2:Y:S04]  /*1fa0*/  LDG.E.64 R28, desc[UR6][R28.64] ;  /* 0x000000061c1c7981 */ /* 0x000ea8000c1e1b00 */
[----:B-1----:R-:W2:Y:S01]  /*1fb0*/  LDG.E.64 R20, desc[UR6][R36.64] ;  /* 0x0000000624147981 */ /* 0x002ea2000c1e1b00 */
[----:B------:R-:W-:-:S06]  /*1fc0*/  UIADD3 UR5, UPT, UPT, UR5, 0x8, URZ ;  /* 0x0000000805057890 */ /* 0x000fcc000fffe0ff */
[----:B------:R-:W-:Y:S01]  /*1fd0*/  ISETP.NE.AND P0, PT, R7, UR5, PT ;  /* 0x0000000507007c0c */ /* 0x000fe2000bf05270 */
[----:B--2---:R-:W-:-:S07]  /*1fe0*/  DFMA R20, R28, -R16, R20 ;  /* 0x800000101c14722b */ /* 0x004fce0000000014 */
[----:B------:R0:W-:Y:S05]  /*1ff0*/  STG.E.64 desc[UR6][R36.64], R20 ;  /* 0x0000001424007986 */ /* 0x0001ea000c101b06 */
[----:B------:R-:W-:Y:S05]  /*2000*/  @P0 BRA `(.L_x_14) ;  /* 0xfffffff800b00947 */ /* 0x000fea000383ffff */
[----:B------:R-:W-:-:S07]  /*2010*/  IMAD.MOV.U32 R0, RZ, RZ, R7 ;  /* 0x000000ffff007224 */ /* 0x000fce00078e0007 */
.L_x_13:
[----:B------:R-:W-:-:S13]  /*2020*/  ISETP.NE.AND P0, PT, R5, RZ, PT ;  /* 0x000000ff0500720c */ /* 0x000fda0003f05270 */
[----:B------:R-:W-:Y:S05]  /*2030*/  @!P0 BRA `(.L_x_15) ;  /* 0x0000000400548947 */ /* 0x000fea0003800000 */
[----:B0-----:R-:W-:Y:S01]  /*2040*/  VIADD R18, R5, 0xffffffff ;  /* 0xffffffff05127836 */ /* 0x001fe20000000000 */
[----:B------:R-:W-:-:S04]  /*2050*/  ISETP.NE.AND P0, PT, R6, RZ, PT ;  /* 0x000000ff0600720c */ /* 0x000fc80003f05270 */
[----:B------:R-:W-:-:S13]  /*2060*/  ISETP.GE.U32.AND P2, PT, R18, 0x3, PT ;  /* 0x000000031200780c */ /* 0x000fda0003f46070 */
[----:B------:R-:W-:Y:S05]  /*2070*/  @!P2 BRA `(.L_x_16) ;  /* 0x0000000000a8a947 */ /* 0x000fea0003800000 */
[----:B------:R-:W0:Y:S02]  /*2080*/  LDC R37, c[0x0][0x390] ;  /* 0x0000e400ff257b82 */ /* 0x000e240000000800 */
[----:B0-----:R-:W-:-:S04]  /*2090*/  IMAD R21, R0, R37, RZ ;  /* 0x0000002500157224 */ /* 0x001fc800078e02ff */
[C---:B------:R-:W-:Y:S01]  /*20a0*/  IMAD.WIDE R26, R21.reuse, 0x8, R12 ;  /* 0x00000008151a7825 */ /* 0x040fe200078e020c */
[----:B------:R-:W-:-:S04]  /*20b0*/  IADD3 R19, P2, PT, R21, R32, RZ ;  /* 0x0000002015137210 */ /* 0x000fc80007f5e0ff */
[----:B------:R-:W-:Y:S02]  /*20c0*/  LEA.HI.X.SX32 R18, R21, RZ, 0x1, P2 ;  /* 0x000000ff15127211 */ /* 0x000fe400010f0eff */
[----:B------:R-:W-:-:S04]  /*20d0*/  LEA R22, P2, R19, R10, 0x3 ;  /* 0x0000000a13167211 */ /* 0x000fc800078418ff */
[----:B------:R-:W-:Y:S02]  /*20e0*/  LEA.HI.X R23, R19, R11, R18, 0x3, P2 ;  /* 0x0000000b13177211 */ /* 0x000fe400010f1c12 */
[----:B------:R-:W2:Y:S04]  /*20f0*/  LDG.E.64 R18, desc[UR6][R26.64] ;  /* 0x000000061a127981 */ /* 0x000ea8000c1e1b00 */
[----:B------:R-:W2:Y:S01]  /*2100*/  LDG.E.64 R24, desc[UR6][R22.64] ;  /* 0x0000000616187981 */ /* 0x000ea2000c1e1b00 */
[----:B------:R-:W-:-:S05]  /*2110*/  IMAD.IADD R36, R21, 0x1, R37 ;  /* 0x0000000115247824 */ /* 0x000fca00078e0225 */
[----:B------:R-:W-:Y:S01]  /*2120*/  IADD3 R21, P2, PT, R36, R32, RZ ;  /* 0x0000002024157210 */ /* 0x000fe20007f5e0ff */
[----:B--2---:R-:W-:-:S03]  /*2130*/  DFMA R24, R18, -R16, R24 ;  /* 0x800000101218722b */ /* 0x004fc60000000018 */
[----:B------:R-:W-:Y:S02]  /*2140*/  LEA.HI.X.SX32 R18, R36, RZ, 0x1, P2 ;  /* 0x000000ff24127211 */ /* 0x000fe400010f0eff */
[C---:B------:R-:W-:Y:S02]  /*2150*/  LEA R34, P2, R21.reuse, R10, 0x3 ;  /* 0x0000000a15227211 */ /* 0x040fe400078418ff */
[----:B------:R0:W-:Y:S02]  /*2160*/  STG.E.64 desc[UR6][R22.64], R24 ;  /* 0x0000001816007986 */ /* 0x0001e4000c101b06 */
[----:B------:R-:W-:Y:S01]  /*2170*/  LEA.HI.X R35, R21, R11, R18, 0x3, P2 ;  /* 0x0000000b15237211 */ /* 0x000fe200010f1c12 */
[----:B------:R-:W-:-:S04]  /*2180*/  IMAD.WIDE R20, R37, 0x8, R26 ;  /* 0x0000000825147825 */ /* 0x000fc800078e021a */
[----:B------:R-:W2:Y:S04]  /*2190*/  LDG.E.64 R28, desc[UR6][R34.64] ;  /* 0x00000006221c7981 */ /* 0x000ea8000c1e1b00 */
[----:B------:R-:W2:Y:S01]  /*21a0*/  LDG.E.64 R18, desc[UR6][R20.64] ;  /* 0x0000000614127981 */ /* 0x000ea2000c1e1b00 */
[----:B0-----:R-:W-:-:S05]  /*21b0*/  IMAD.IADD R22, R36, 0x1, R37 ;  /* 0x0000000124167824 */ /* 0x001fca00078e0225 */
[----:B------:R-:W-:Y:S01]  /*21c0*/  IADD3 R27, P2, PT, R22, R32, RZ ;  /* 0x00000020161b7210 */ /* 0x000fe20007f5e0ff */
[----:B--2---:R-:W-:-:S03]  /*21d0*/  DFMA R28, R18, -R16, R28 ;  /* 0x80000010121c722b */ /* 0x004fc6000000001c */
[----:B------:R-:W-:Y:S02]  /*21e0*/  LEA.HI.X.SX32 R19, R22, RZ, 0x1, P2 ;  /* 0x000000ff16137211 */ /* 0x000fe400010f0eff */
[----:B------:R-:W-:-:S04]  /*21f0*/  LEA R18, P2, R27, R10, 0x3 ;  /* 0x0000000a1b127211 */ /* 0x000fc800078418ff */
[----:B------:R-:W-:Y:S01]  /*2200*/  LEA.HI.X R19, R27, R11, R19, 0x3, P2 ;  /* 0x0000000b1b137211 */ /* 0x000fe200010f1c13 */
[----:B------:R-:W-:Y:S01]  /*2210*/  IMAD.WIDE R26, R37, 0x8, R20 ;  /* 0x00000008251a7825 */ /* 0x000fe200078e0214 */
        /* <DEDUP_REMOVED lines=13> */
[----:B------:R-:W-:Y:S01]  /*22f0*/  VIADD R0, R0, 0x4 ;  /* 0x0000000400007836 */ /* 0x000fe20000000000 */
[----:B--2---:R-:W-:-:S07]  /*2300*/  DFMA R26, R24, -R16, R26 ;  /* 0x80000010181a722b */ /* 0x004fce000000001a */
[----:B------:R0:W-:Y:S04]  /*2310*/  STG.E.64 desc[UR6][R22.64], R26 ;  /* 0x0000001a16007986 */ /* 0x0001e8000c101b06 */
.L_x_16:
[----:B------:R-:W-:Y:S05]  /*2320*/  @!P0 BRA `(.L_x_15) ;  /* 0x0000000000988947 */ /* 0x000fea0003800000 */
[----:B------:R-:W1:Y:S01]  /*2330*/  LDCU UR5, c[0x0][0x3a4] ;  /* 0x00007480ff0577ac */ /* 0x000e620008000800 */
[----:B------:R-:W-:Y:S01]  /*2340*/  ISETP.NE.AND P0, PT, R6, 0x1, PT ;  /* 0x000000010600780c */ /* 0x000fe20003f05270 */
[----:B-1----:R-:W-:-:S12]  /*2350*/  ULOP3.LUT UP0, URZ, UR5, 0x1, URZ, 0xc0, !UPT ;  /* 0x0000000105ff7892 */ /* 0x002fd8000f80c0ff */
[----:B------:R-:W-:Y:S05]  /*2360*/  @!P0 BRA `(.L_x_17) ;  /* 0x0000000000588947 */ /* 0x000fea0003800000 */
[----:B0-----:R-:W0:Y:S02]  /*2370*/  LDC R29, c[0x0][0x390] ;  /* 0x0000e400ff1d7b82 */ /* 0x001e240000000800 */
[----:B0-----:R-:W-:-:S04]  /*2380*/  IMAD R21, R0, R29, RZ ;  /* 0x0000001d00157224 */ /* 0x001fc800078e02ff */
        /* <DEDUP_REMOVED lines=20> */
.L_x_17:
[----:B------:R-:W-:Y:S05]  /*24d0*/  BRA.U !UP0, `(.L_x_15) ;  /* 0x00000001082c7547 */ /* 0x000fea000b800000 */
[----:B------:R-:W0:Y:S02]  /*24e0*/  LDCU UR5, c[0x0][0x390] ;  /* 0x00007200ff0577ac */ /* 0x000e240008000800 */
[----:B01----:R-:W-:-:S05]  /*24f0*/  IMAD R21, R0, UR5, RZ ;  /* 0x0000000500157c24 */ /* 0x003fca000f8e02ff */
[----:B------:R-:W-:-:S04]  /*2500*/  IADD3 R19, P0, PT, R21, R32, RZ ;  /* 0x0000002015137210 */ /* 0x000fc80007f1e0ff */
[C---:B------:R-:W-:Y:S01]  /*2510*/  LEA.HI.X.SX32 R0, R21.reuse, RZ, 0x1, P0 ;  /* 0x000000ff15007211 */ /* 0x040fe200000f0eff */
[----:B------:R-:W-:Y:S01]  /*2520*/  IMAD.WIDE R20, R21, 0x8, R12 ;  /* 0x0000000815147825 */ /* 0x000fe200078e020c */
[----:B------:R-:W-:-:S04]  /*2530*/  LEA R18, P0, R19, R10, 0x3 ;  /* 0x0000000a13127211 */ /* 0x000fc800078018ff */
[----:B------:R-:W-:Y:S01]  /*2540*/  LEA.HI.X R19, R19, R11, R0, 0x3, P0 ;  /* 0x0000000b13137211 */ /* 0x000fe200000f1c00 */
[----:B------:R-:W2:Y:S04]  /*2550*/  LDG.E.64 R20, desc[UR6][R20.64] ;  /* 0x0000000614147981 */ /* 0x000ea8000c1e1b00 */
[----:B------:R-:W2:Y:S02]  /*2560*/  LDG.E.64 R22, desc[UR6][R18.64] ;  /* 0x0000000612167981 */ /* 0x000ea4000c1e1b00 */
[----:B--2---:R-:W-:-:S07]  /*2570*/  DFMA R22, R20, -R16, R22 ;  /* 0x800000101416722b */ /* 0x004fce0000000016 */
[----:B------:R2:W-:Y:S04]  /*2580*/  STG.E.64 desc[UR6][R18.64], R22 ;  /* 0x0000001612007986 */ /* 0x0005e8000c101b06 */
.L_x_15:
[----:B------:R-:W0:Y:S01]  /*2590*/  LDCU UR5, c[0x0][0x3a4] ;  /* 0x00007480ff0577ac */ /* 0x000e220008000800 */
[----:B------:R-:W-:Y:S02]  /*25a0*/  VIADD R32, R32, 0x1 ;  /* 0x0000000120207836 */ /* 0x000fe40000000000 */
[----:B0-----:R-:W-:-:S05]  /*25b0*/  IMAD.U32 R27, RZ, RZ, UR5 ;  /* 0x00000005ff1b7e24 */ /* 0x001fca000f8e00ff */
[----:B------:R-:W-:-:S13]  /*25c0*/  ISETP.NE.AND P0, PT, R32, R27, PT ;  /* 0x0000001b2000720c */ /* 0x000fda0003f05270 */
[----:B------:R-:W-:Y:S05]  /*25d0*/  @P0 BRA `(.L_x_18) ;  /* 0xfffffff000c00947 */ /* 0x000fea000383ffff */
.L_x_4:
[----:B------:R-:W-:Y:S05]  /*25e0*/  BSYNC.RECONVERGENT B0 ;  /* 0x0000000000007941 */ /* 0x000fea0003800200 */
.L_x_3:
[-C--:B------:R-:W-:Y:S01]  /*25f0*/  ISETP.NE.AND P2, PT, R30, R27.reuse, PT ;  /* 0x0000001b1e00720c */ /* 0x080fe20003f45270 */
[----:B------:R-:W-:Y:S01]  /*2600*/  VIADD R0, R2, 0x1 ;  /* 0x0000000102007836 */ /* 0x000fe20000000000 */
[----:B------:R-:W-:Y:S01]  /*2610*/  ISETP.NE.AND P0, PT, R30, R27, PT ;  /* 0x0000001b1e00720c */ /* 0x000fe20003f05270 */
[----:B------:R-:W-:-:S10]  /*2620*/  VIADD R12, R31, 0x1 ;  /* 0x000000011f0c7836 */ /* 0x000fd40000000000 */
[----:B------:R-:W-:Y:S02]  /*2630*/  @P2 IMAD.MOV R0, RZ, RZ, R2 ;  /* 0x000000ffff002224 */ /* 0x000fe400078e0202 */
[----:B------:R-:W-:Y:S02]  /*2640*/  @!P0 IMAD.MOV R12, RZ, RZ, R31 ;  /* 0x000000ffff0c8224 */ /* 0x000fe400078e021f */
[----:B------:R-:W-:Y:S02]  /*2650*/  IMAD.MOV.U32 R2, RZ, RZ, R0 ;  /* 0x000000ffff027224 */ /* 0x000fe400078e0000 */
[----:B------:R-:W-:Y:S01]  /*2660*/  IMAD.MOV.U32 R31, RZ, RZ, R12 ;  /* 0x000000ffff1f7224 */ /* 0x000fe200078e000c */
[----:B------:R-:W-:Y:S06]  /*2670*/  @P1 BRA `(.L_x_19) ;  /* 0xffffffd800dc1947 */ /* 0x000fec000383ffff */
.L_x_0:
[C---:B------:R-:W-:Y:S01]  /*2680*/  VIADD R0, R27.reuse, 0xffffffff ;  /* 0xffffffff1b007836 */ /* 0x040fe20000000000 */
[----:B------:R-:W-:Y:S01]  /*2690*/  BSSY.RECONVERGENT B0, `(.L_x_20) ;  /* 0x0000046000007945 */ /* 0x000fe20003800200 */
[----:B------:R-:W-:-:S05]  /*26a0*/  IMAD.IADD R5, R27, 0x1, -R2 ;  /* 0x000000011b057824 */ /* 0x000fca00078e0a02 */
[----:B------:R-:W-:-:S13]  /*26b0*/  ISETP.GT.AND P0, PT, R0, R5, PT ;  /* 0x000000050000720c */ /* 0x000fda0003f04270 */
[----:B------:R-:W-:Y:S05]  /*26c0*/  @!P0 BRA `(.L_x_21) ;  /* 0x0000000400088947 */ /* 0x000fea0003800000 */
[C---:B------:R-:W-:Y:S01]  /*26d0*/  VIADD R4, R2.reuse, 0xfffffffe ;  /* 0xfffffffe02047836 */ /* 0x040fe20000000000 */
[----:B------:R-:W-:Y:S01]  /*26e0*/  BSSY.RECONVERGENT B1, `(.L_x_22) ;  /* 0x000001d000017945 */ /* 0x000fe20003800200 */
[----:B------:R-:W-:-:S03]  /*26f0*/  VIADD R12, R2, 0xffffffff ;  /* 0xffffffff020c7836 */ /* 0x000fc60000000000 */
[----:B------:R-:W-:Y:S02]  /*2700*/  ISETP.GE.U32.AND P0, PT, R4, 0xf, PT ;  /* 0x0000000f0400780c */ /* 0x000fe40003f06070 */
[----:B01-34-:R-:W-:-:S04]  /*2710*/  LOP3.LUT R14, R12, 0xf, RZ, 0xc0, !PT ;  /* 0x0000000f0c0e7812 */ /* 0x01bfc800078ec0ff */
[----:B------:R-:W-:-:S07]  /*2720*/  ISETP.NE.AND P1, PT, R14, RZ, PT ;  /* 0x000000ff0e00720c */ /* 0x000fce0003f25270 */
[----:B------:R-:W-:Y:S06]  /*2730*/  @!P0 BRA `(.L_x_23) ;  /* 0x00000000005c8947 */ /* 0x000fec0003800000 */
[----:B------:R-:W-:Y:S01]  /*2740*/  LOP3.LUT R13, R12, 0xfffffff0, RZ, 0xc0, !PT ;  /* 0xfffffff00c0d7812 */ /* 0x000fe200078ec0ff */
[----:B------:R-:W-:-:S07]  /*2750*/  IMAD.MOV.U32 R4, RZ, RZ, RZ ;  /* 0x000000ffff047224 */ /* 0x000fce00078e00ff */
.L_x_24:
[----:B0-----:R-:W-:-:S04]  /*2760*/  IMAD.WIDE R6, R0, 0x8, R8 ;  /* 0x0000000800067825 */ /* 0x001fc800078e0208 */
[----:B------:R-:W-:Y:S01]  /*2770*/  VIADD R4, R4, 0x10 ;  /* 0x0000001004047836 */ /* 0x000fe20000000000 */
[----:B------:R0:W-:Y:S01]  /*2780*/  STG.E.64 desc[UR6][R6.64], RZ ;  /* 0x000000ff06007986 */ /* 0x0001e2000c101b06 */
[----:B------:R-:W-:-:S03]  /*2790*/  VIADD R0, R0, 0xfffffff0 ;  /* 0xfffffff000007836 */ /* 0x000fc60000000000 */
[----:B------:R0:W-:Y:S01]  /*27a0*/  STG.E.64 desc[UR6][R6.64+-0x8], RZ ;  /* 0xfffff8ff06007986 */ /* 0x0001e2000c101b06 */
[----:B------:R-:W-:-:S03]  /*27b0*/  ISETP.NE.AND P0, PT, R4, R13, PT ;  /* 0x0000000d0400720c */ /* 0x000fc60003f05270 */
[----:B------:R0:W-:Y:S04]  /*27c0*/  STG.E.64 desc[UR6][R6.64+-0x10], RZ ;  /* 0xfffff0ff06007986 */ /* 0x0001e8000c101b06 */
        /* <DEDUP_REMOVED lines=12> */
[----:B------:R0:W-:Y:S01]  /*2890*/  STG.E.64 desc[UR6][R6.64+-0x78], RZ ;  /* 0xffff88ff06007986 */ /* 0x0001e2000c101b06 */
[----:B------:R-:W-:Y:S05]  /*28a0*/  @P0 BRA `(.L_x_24) ;  /* 0xfffffffc00ac0947 */ /* 0x000fea000383ffff */
.L_x_23:
[----:B------:R-:W-:Y:S05]  /*28b0*/  BSYNC.RECONVERGENT B1 ;  /* 0x0000000000017941 */ /* 0x000fea0003800200 */
.L_x_22:
[----:B------:R-:W-:Y:S05]  /*28c0*/  @!P1 BRA `(.L_x_21) ;  /* 0x0000000000889947 */ /* 0x000fea0003800000 */
[----:B------:R-:W-:Y:S01]  /*28d0*/  ISETP.GE.U32.AND P0, PT, R14, 0x8, PT ;  /* 0x000000080e00780c */ /* 0x000fe20003f06070 */
[----:B------:R-:W-:Y:S01]  /*28e0*/  BSSY.RECONVERGENT B1, `(.L_x_25) ;  /* 0x000000e000017945 */ /* 0x000fe20003800200 */
[----:B------:R-:W-:-:S04]  /*28f0*/  LOP3.LUT R4, R12, 0x7, RZ, 0xc0, !PT ;  /* 0x000000070c047812 */ /* 0x000fc800078ec0ff */
[----:B------:R-:W-:-:S07]  /*2900*/  ISETP.NE.AND P1, PT, R4, RZ, PT ;  /* 0x000000ff0400720c */ /* 0x000fce0003f25270 */
[----:B------:R-:W-:Y:S06]  /*2910*/  @!P0 BRA `(.L_x_26) ;  /* 0x0000000000288947 */ /* 0x000fec0003800000 */
[----:B0-----:R-:W-:-:S04]  /*2920*/  IMAD.WIDE R6, R0, 0x8, R8 ;  /* 0x0000000800067825 */ /* 0x001fc800078e0208 */
[----:B------:R-:W-:Y:S01]  /*2930*/  VIADD R0, R0, 0xfffffff8 ;  /* 0xfffffff800007836 */ /* 0x000fe20000000000 */
[----:B------:R1:W-:Y:S04]  /*2940*/  STG.E.64 desc[UR6][R6.64], RZ ;  /* 0x000000ff06007986 */ /* 0x0003e8000c101b06 */
[----:B------:R1:W-:Y:S04]  /*2950*/  STG.E.64 desc[UR6][R6.64+-0x8], RZ ;  /* 0xfffff8ff06007986 */ /* 0x0003e8000c101b06 */
[----:B------:R1:W-:Y:S04]  /*2960*/  STG.E.64 desc[UR6][R6.64+-0x10], RZ ;  /* 0xfffff0ff06007986 */ /* 0x0003e8000c101b06 */
[----:B------:R1:W-:Y:S04]  /*2970*/  STG.E.64 desc[UR6][R6.64+-0x18], RZ ;  /* 0xffffe8ff06007986 */ /* 0x0003e8000c101b06 */
[----:B------:R1:W-:Y:S04]  /*2980*/  STG.E.64 desc[UR6][R6.64+-0x20], RZ ;  /* 0xffffe0ff06007986 */ /* 0x0003e8000c101b06 */
[----:B------:R1:W-:Y:S04]  /*2990*/  STG.E.64 desc[UR6][R6.64+-0x28], RZ ;  /* 0xffffd8ff06007986 */ /* 0x0003e8000c101b06 */
[----:B------:R1:W-:Y:S04]  /*29a0*/  STG.E.64 desc[UR6][R6.64+-0x30], RZ ;  /* 0xffffd0ff06007986 */ /* 0x0003e8000c101b06 */
[----:B------:R1:W-:Y:S02]  /*29b0*/  STG.E.64 desc[UR6][R6.64+-0x38], RZ ;  /* 0xffffc8ff06007986 */ /* 0x0003e4000c101b06 */
.L_x_26:
[----:B------:R-:W-:Y:S05]  /*29c0*/  BSYNC.RECONVERGENT B1 ;  /* 0x0000000000017941 */ /* 0x000fea0003800200 */
.L_x_25:
[----:B------:R-:W-:Y:S05]  /*29d0*/  @!P1 BRA `(.L_x_21) ;  /* 0x0000000000449947 */ /* 0x000fea0003800000 */
[----:B------:R-:W-:Y:S02]  /*29e0*/  ISETP.GE.U32.AND P0, PT, R4, 0x4, PT ;  /* 0x000000040400780c */ /* 0x000fe40003f06070 */
[----:B------:R-:W-:-:S04]  /*29f0*/  LOP3.LUT R13, R12, 0x3, RZ, 0xc0, !PT ;  /* 0x000000030c0d7812 */ /* 0x000fc800078ec0ff */
[----:B------:R-:W-:-:S07]  /*2a00*/  ISETP.NE.AND P1, PT, R13, RZ, PT ;  /* 0x000000ff0d00720c */ /* 0x000fce0003f25270 */
[----:B01----:R-:W-:-:S04]  /*2a10*/  @P0 IMAD.WIDE R6, R0, 0x8, R8 ;  /* 0x0000000800060825 */ /* 0x003fc800078e0208 */
[----:B------:R-:W-:Y:S01]  /*2a20*/  @P0 VIADD R0, R0, 0xfffffffc ;  /* 0xfffffffc00000836 */ /* 0x000fe20000000000 */
[----:B------:R0:W-:Y:S04]  /*2a30*/  @P0 STG.E.64 desc[UR6][R6.64], RZ ;  /* 0x000000ff06000986 */ /* 0x0001e8000c101b06 */
[----:B------:R0:W-:Y:S04]  /*2a40*/  @P0 STG.E.64 desc[UR6][R6.64+-0x8], RZ ;  /* 0xfffff8ff06000986 */ /* 0x0001e8000c101b06 */
[----:B------:R0:W-:Y:S04]  /*2a50*/  @P0 STG.E.64 desc[UR6][R6.64+-0x10], RZ ;  /* 0xfffff0ff06000986 */ /* 0x0001e8000c101b06 */
[----:B------:R0:W-:Y:S01]  /*2a60*/  @P0 STG.E.64 desc[UR6][R6.64+-0x18], RZ ;  /* 0xffffe8ff06000986 */ /* 0x0001e2000c101b06 */
[----:B------:R-:W-:Y:S05]  /*2a70*/  @!P1 BRA `(.L_x_21) ;  /* 0x00000000001c9947 */ /* 0x000fea0003800000 */
[----:B------:R-:W-:-:S07]  /*2a80*/  IMAD.MOV.U32 R4, RZ, RZ, RZ ;  /* 0x000000ffff047224 */ /* 0x000fce00078e00ff */
.L_x_27:
[----:B0-----:R-:W-:-:S04]  /*2a90*/  IMAD.WIDE R6, R0, 0x8, R8 ;  /* 0x0000000800067825 */ /* 0x001fc800078e0208 */
[----:B------:R-:W-:Y:S01]  /*2aa0*/  VIADD R4, R4, 0x1 ;  /* 0x0000000104047836 */ /* 0x000fe20000000000 */
[----:B------:R0:W-:Y:S01]  /*2ab0*/  STG.E.64 desc[UR6][R6.64], RZ ;  /* 0x000000ff06007986 */ /* 0x0001e2000c101b06 */
[----:B------:R-:W-:-:S03]  /*2ac0*/  VIADD R0, R0, 0xffffffff ;  /* 0xffffffff00007836 */ /* 0x000fc60000000000 */
[----:B------:R-:W-:-:S13]  /*2ad0*/  ISETP.NE.AND P0, PT, R4, R13, PT ;  /* 0x0000000d0400720c */ /* 0x000fda0003f05270 */
[----:B0-----:R-:W-:Y:S05]  /*2ae0*/  @P0 BRA `(.L_x_27) ;  /* 0xfffffffc00e80947 */ /* 0x001fea000383ffff */
.L_x_21:
[----:B------:R-:W-:Y:S05]  /*2af0*/  BSYNC.RECONVERGENT B0 ;  /* 0x0000000000007941 */ /* 0x000fea0003800200 */
.L_x_20:
[----:B------:R-:W-:Y:S01]  /*2b00*/  LOP3.LUT R0, RZ, R2, RZ, 0x33, !PT ;  /* 0x00000002ff007212 */ /* 0x000fe200078e33ff */
[----:B01----:R-:W-:-:S04]  /*2b10*/  IMAD.WIDE R6, R5, 0x8, R8 ;  /* 0x0000000805067825 */ /* 0x003fc800078e0208 */
[----:B------:R-:W-:Y:S02]  /*2b20*/  IMAD.IADD R4, R0, 0x1, R27 ;  /* 0x0000000100047824 */ /* 0x000fe400078e021b */
[----:B------:R-:W-:Y:S02]  /*2b30*/  IMAD.MOV.U32 R12, RZ, RZ, 0x0 ;  /* 0x00000000ff0c7424 */ /* 0x000fe400078e00ff */
[----:B------:R-:W-:Y:S01]  /*2b40*/  IMAD.MOV.U32 R13, RZ, RZ, 0x3ff00000 ;  /* 0x3ff00000ff0d7424 */ /* 0x000fe200078e00ff */
[----:B------:R-:W-:-:S04]  /*2b50*/  ISETP.GE.AND P0, PT, R4, RZ, PT ;  /* 0x000000ff0400720c */ /* 0x000fc80003f06270 */
[----:B------:R0:W-:Y:S09]  /*2b60*/  STG.E.64 desc[UR6][R6.64], R12 ;  /* 0x0000000c06007986 */ /* 0x0001f2000c101b06 */
[----:B------:R-:W-:Y:S05]  /*2b70*/  @!P0 EXIT ;  /* 0x000000000000894d */ /* 0x000fea0003800000 */
[----:B------:R-:W-:Y:S01]  /*2b80*/  IMAD.IADD R2, R2, 0x1, -R27 ;  /* 0x0000000102027824 */ /* 0x000fe200078e0a1b */
[----:B------:R-:W1:Y:S01]  /*2b90*/  LDCU UR4, c[0x0][0x390] ;  /* 0x00007200ff0477ac */ /* 0x000e620008000800 */
[----:B------:R-:W0:Y:S05]  /*2ba0*/  LDCU.64 UR8, c[0x0][0x3a8] ;  /* 0x00007500ff0877ac */ /* 0x000e2a0008000a00 */
.L_x_36:
[----:B01----:R-:W-:Y:S01]  /*2bb0*/  IMAD.WIDE.U32 R6, R4, 0x8, R8 ;  /* 0x0000000804067825 */ /* 0x003fe200078e0008 */
[----:B------:R-:W-:Y:S01]  /*2bc0*/  VIMNMX R0, PT, PT, R3, 0x1, PT ;  /* 0x0000000103007848 */ /* 0x000fe20003fe0100 */
[----:B------:R-:W-:Y:S03]  /*2bd0*/  BSSY.RECONVERGENT B0, `(.L_x_28) ;  /* 0x0000010000007945 */ /* 0x000fe60003800200 */
[----:B------:R0:W-:Y:S01]  /*2be0*/  STG.E.64 desc[UR6][R6.64], RZ ;  /* 0x000000ff06007986 */ /* 0x0001e2000c101b06 */
[----:B---34-:R-:W-:-:S07]  /*2bf0*/  VIADD R14, R0, 0xffffffff ;  /* 0xffffffff000e7836 */ /* 0x018fce0000000000 */
.L_x_30:
[----:B------:R-:W-:Y:S01]  /*2c00*/  ISETP.GE.AND P0, PT, R3, 0x2, PT ;  /* 0x000000020300780c */ /* 0x000fe20003f06270 */
[----:B------:R-:W-:Y:S02]  /*2c10*/  IMAD.MOV.U32 R15, RZ, RZ, R3 ;  /* 0x000000ffff0f7224 */ /* 0x000fe400078e0003 */
[----:B------:R-:W-:Y:S02]  /*2c20*/  IMAD.MOV.U32 R13, RZ, RZ, R0 ;  /* 0x000000ffff0d7224 */ /* 0x000fe400078e0000 */
[----:B------:R-:W-:-:S08]  /*2c30*/  IMAD.MOV.U32 R3, RZ, RZ, R14 ;  /* 0x000000ffff037224 */ /* 0x000fd000078e000e */
[----:B------:R-:W-:Y:S05]  /*2c40*/  @!P0 BRA `(.L_x_29) ;  /* 0x0000000000208947 */ /* 0x000fea0003800000 */
[----:B------:R-:W-:-:S04]  /*2c50*/  VIADD R3, R15, 0xfffffffe ;  /* 0xfffffffe0f037836 */ /* 0x000fc80000000000 */
[----:B-1----:R-:W-:-:S04]  /*2c60*/  IMAD R3, R3, UR4, R4 ;  /* 0x0000000403037c24 */ /* 0x002fc8000f8e0204 */
[----:B------:R-:W-:-:S06]  /*2c70*/  IMAD.WIDE R12, R3, 0x8, R10 ;  /* 0x00000008030c7825 */ /* 0x000fcc00078e020a */
[----:B------:R-:W3:Y:S01]  /*2c80*/  LDG.E.64 R12, desc[UR6][R12.64] ;  /* 0x000000060c0c7981 */ /* 0x000ee2000c1e1b00 */
[----:B------:R-:W-:Y:S01]  /*2c90*/  VIADD R3, R15, 0xffffffff ;  /* 0xffffffff0f037836 */ /* 0x000fe20000000000 */
[----:B---3--:R-:W-:-:S14]  /*2ca0*/  DSETP.GT.AND P0, PT, |R12|, UR8, PT ;  /* 0x000000080c007e2a */ /* 0x008fdc000bf04200 */
[----:B------:R-:W-:Y:S05]  /*2cb0*/  @P0 BRA `(.L_x_30) ;  /* 0xfffffffc00d00947 */ /* 0x000fea000383ffff */
[----:B------:R-:W-:-:S07]  /*2cc0*/  IMAD.MOV.U32 R13, RZ, RZ, R15 ;  /* 0x000000ffff0d7224 */ /* 0x000fce00078e000f */
.L_x_29:
[----:B-1----:R-:W-:Y:S05]  /*2cd0*/  BSYNC.RECONVERGENT B0 ;  /* 0x0000000000007941 */ /* 0x002fea0003800200 */
.L_x_28:
[----:B------:R-:W-:Y:S01]  /*2ce0*/  ISETP.GT.AND P0, PT, R13, R5, PT ;  /* 0x000000050d00720c */ /* 0x000fe20003f04270 */
[----:B------:R-:W-:Y:S01]  /*2cf0*/  BSSY.RECONVERGENT B0, `(.L_x_31) ;  /* 0x0000013000007945 */ /* 0x000fe20003800200 */
[----:B------:R-:W-:-:S11]  /*2d00*/  CS2R R14, SRZ ;  /* 0x00000000000e7805 */ /* 0x000fd6000001ff00 */
[----:B------:R-:W-:Y:S05]  /*2d10*/  @P0 BRA `(.L_x_32) ;  /* 0x0000000000400947 */ /* 0x000fea0003800000 */
[----:B--2---:R-:W1:Y:S01]  /*2d20*/  LDC R18, c[0x0][0x390] ;  /* 0x0000e400ff127b82 */ /* 0x004e620000000800 */
[----:B------:R-:W-:Y:S01]  /*2d30*/  IMAD.IADD R0, R2, 0x1, R13 ;  /* 0x0000000102007824 */ /* 0x000fe200078e020d */
[----:B------:R-:W-:Y:S01]  /*2d40*/  CS2R R14, SRZ ;  /* 0x00000000000e7805 */ /* 0x000fe2000001ff00 */
[C---:B------:R-:W-:Y:S02]  /*2d50*/  VIADD R21, R13.reuse, 0xffffffff ;  /* 0xffffffff0d157836 */ /* 0x040fe40000000000 */
[----:B-1----:R-:W-:-:S07]  /*2d60*/  IMAD R19, R13, R18, R4 ;  /* 0x000000120d137224 */ /* 0x002fce00078e0204 */
.L_x_33:
[----:B------:R-:W-:Y:S02]  /*2d70*/  VIADD R21, R21, 0x1 ;  /* 0x0000000115157836 */ /* 0x000fe40000000000 */
[----:B------:R-:W-:-:S04]  /*2d80*/  IMAD.WIDE R16, R19, 0x8, R10 ;  /* 0x0000000813107825 */ /* 0x000fc800078e020a */
[----:B------:R-:W-:Y:S02]  /*2d90*/  IMAD.WIDE R12, R21, 0x8, R8 ;  /* 0x00000008150c7825 */ /* 0x000fe400078e0208 */
[----:B------:R-:W2:Y:S04]  /*2da0*/  LDG.E.64 R16, desc[UR6][R16.64] ;  /* 0x0000000610107981 */ /* 0x000ea8000c1e1b00 */
[----:B------:R-:W2:Y:S01]  /*2db0*/  LDG.E.64 R12, desc[UR6][R12.64] ;  /* 0x000000060c0c7981 */ /* 0x000ea2000c1e1b00 */
[----:B------:R-:W-:Y:S02]  /*2dc0*/  VIADD R0, R0, 0x1 ;  /* 0x0000000100007836 */ /* 0x000fe40000000000 */
[----:B------:R-:W-:-:S03]  /*2dd0*/  IMAD.IADD R19, R19, 0x1, R18 ;  /* 0x0000000113137824 */ /* 0x000fc600078e0212 */
[----:B------:R-:W-:Y:S01]  /*2de0*/  ISETP.NE.AND P0, PT, R0, 0x1, PT ;  /* 0x000000010000780c */ /* 0x000fe20003f05270 */
[----:B-12---:R-:W-:-:S07]  /*2df0*/  DFMA R14, -R12, R16, R14 ;  /* 0x000000100c0e722b */ /* 0x006fce000000010e */
[----:B------:R1:W-:Y:S05]  /*2e00*/  STG.E.64 desc[UR6][R6.64], R14 ;  /* 0x0000000e06007986 */ /* 0x0003ea000c101b06 */
[----:B------:R-:W-:Y:S05]  /*2e10*/  @P0 BRA `(.L_x_33) ;  /* 0xfffffffc00d40947 */ /* 0x000fea000383ffff */
.L_x_32:
[----:B------:R-:W-:Y:S05]  /*2e20*/  BSYNC.RECONVERGENT B0 ;  /* 0x0000000000007941 */ /* 0x000fea0003800200 */
.L_x_31:
[----:B------:R-:W3:Y:S02]  /*2e30*/  LDCU UR5, c[0x0][0x390] ;  /* 0x00007200ff0577ac */ /* 0x000ee40008000800 */
[----:B---3--:R-:W-:-:S04]  /*2e40*/  IMAD R17, R3, UR5, R4 ;  /* 0x0000000503117c24 */ /* 0x008fc8000f8e0204 */
[----:B------:R-:W-:-:S06]  /*2e50*/  IMAD.WIDE R16, R17, 0x8, R10 ;  /* 0x0000000811107825 */ /* 0x000fcc00078e020a */
[----:B------:R-:W3:Y:S01]  /*2e60*/  LDG.E.64 R16, desc[UR6][R16.64] ;  /* 0x0000000610107981 */ /* 0x000ee2000c1e1b00 */
[----:B------:R-:W-:Y:S01]  /*2e70*/  IMAD.MOV.U32 R12, RZ, RZ, 0x1 ;  /* 0x00000001ff0c7424 */ /* 0x000fe200078e00ff */
[----:B------:R-:W-:Y:S01]  /*2e80*/  FSETP.GEU.AND P1, PT, |R15|, 6.5827683646048100446e-37, PT ;  /* 0x036000000f00780b */ /* 0x000fe20003f2e200 */
[----:B------:R-:W-:Y:S01]  /*2e90*/  BSSY.RECONVERGENT B0, `(.L_x_34) ;  /* 0x0000015000007945 */ /* 0x000fe20003800200 */
[----:B---3--:R-:W2:Y:S03]  /*2ea0*/  MUFU.RCP64H R13, R17 ;  /* 0x00000011000d7308 */ /* 0x008ea60000001800 */
[----:B--2---:R-:W-:-:S08]  /*2eb0*/  DFMA R18, -R16, R12, 1 ;  /* 0x3ff000001012742b */ /* 0x004fd0000000010c */
[----:B------:R-:W-:-:S08]  /*2ec0*/  DFMA R18, R18, R18, R18 ;  /* 0x000000121212722b */ /* 0x000fd00000000012 */
[----:B------:R-:W-:-:S08]  /*2ed0*/  DFMA R18, R12, R18, R12 ;  /* 0x000000120c12722b */ /* 0x000fd0000000000c */
[----:B------:R-:W-:-:S08]  /*2ee0*/  DFMA R12, -R16, R18, 1 ;  /* 0x3ff00000100c742b */ /* 0x000fd00000000112 */
[----:B------:R-:W-:-:S08]  /*2ef0*/  DFMA R12, R18, R12, R18 ;  /* 0x0000000c120c722b */ /* 0x000fd00000000012 */
[----:B------:R-:W-:-:S08]  /*2f00*/  DMUL R18, R12, R14 ;  /* 0x0000000e0c127228 */ /* 0x000fd00000000000 */
        /* <DEDUP_REMOVED lines=8> */
[----:B------:R-:W-:Y:S02]  /*2f90*/  IMAD.MOV.U32 R18, RZ, RZ, R16 ;  /* 0x000000ffff127224 */ /* 0x000fe400078e0010 */
[----:B------:R-:W-:-:S07]  /*2fa0*/  IMAD.MOV.U32 R21, RZ, RZ, R17 ;  /* 0x000000ffff157224 */ /* 0x000fce00078e0011 */
[----:B01----:R-:W-:Y:S05]  /*2fb0*/  CALL.REL.NOINC `($__internal_0_$__cuda_sm20_div_rn_f64_full) ;  /* 0x0000000000207944 */ /* 0x003fea0003c00000 */
[----:B------:R-:W-:Y:S02]  /*2fc0*/  IMAD.MOV.U32 R12, RZ, RZ, R26 ;  /* 0x000000ffff0c7224 */ /* 0x000fe400078e001a */
[----:B------:R-:W-:-:S07]  /*2fd0*/  IMAD.MOV.U32 R13, RZ, RZ, R27 ;  /* 0x000000ffff0d7224 */ /* 0x000fce00078e001b */
.L_x_35:
[----:B------:R-:W-:Y:S05]  /*2fe0*/  BSYNC.RECONVERGENT B0 ;  /* 0x0000000000007941 */ /* 0x000fea0003800200 */
.L_x_34:
[----:B------:R2:W-:Y:S01]  /*2ff0*/  STG.E.64 desc[UR6][R6.64], R12 ;  /* 0x0000000c06007986 */ /* 0x0005e2000c101b06 */
[C---:B------:R-:W-:Y:S01]  /*3000*/  ISETP.GT.AND P0, PT, R4.reuse, RZ, PT ;  /* 0x000000ff0400720c */ /* 0x040fe20003f04270 */
[----:B------:R-:W-:-:S12]  /*3010*/  VIADD R4, R4, 0xffffffff ;  /* 0xffffffff04047836 */ /* 0x000fd80000000000 */
[----:B--2---:R-:W-:Y:S05]  /*3020*/  @P0 BRA `(.L_x_36) ;  /* 0xfffffff800e00947 */ /* 0x004fea000383ffff */
[----:B------:R-:W-:Y:S05]  /*3030*/  EXIT ;  /* 0x000000000000794d */ /* 0x000fea0003800000 */
        .weak           $__internal_0_$__cuda_sm20_div_rn_f64_full
        .type           $__internal_0_$__cuda_sm20_div_rn_f64_full,@function
        .size           $__internal_0_$__cuda_sm20_div_rn_f64_full,(.L_x_43 - $__internal_0_$__cuda_sm20_div_rn_f64_full)
$__internal_0_$__cuda_sm20_div_rn_f64_full:
[----:B------:R-:W-:Y:S01]  /*3040*/  IMAD.MOV.U32 R17, RZ, RZ, R19 ;  /* 0x000000ffff117224 */ /* 0x000fe200078e0013 */
[C---:B------:R-:W-:Y:S01]  /*3050*/  FSETP.GEU.AND P0, PT, |R21|.reuse, 1.469367938527859385e-39, PT ;  /* 0x001000001500780b */ /* 0x040fe20003f0e200 */
[----:B------:R-:W-:Y:S01]  /*3060*/  IMAD.MOV.U32 R16, RZ, RZ, R20 ;  /* 0x000000ffff107224 */ /* 0x000fe200078e0014 */
[----:B------:R-:W-:Y:S01]  /*3070*/  LOP3.LUT R19, R21, 0x800fffff, RZ, 0xc0, !PT ;  /* 0x800fffff15137812 */ /* 0x000fe200078ec0ff */
[----:B------:R-:W-:Y:S01]  /*3080*/  IMAD.MOV.U32 R20, RZ, RZ, R18 ;  /* 0x000000ffff147224 */ /* 0x000fe200078e0012 */
[----:B------:R-:W-:Y:S01]  /*3090*/  FSETP.GEU.AND P4, PT, |R17|, 1.469367938527859385e-39, PT ;  /* 0x001000001100780b */ /* 0x000fe20003f8e200 */
[----:B------:R-:W-:Y:S01]  /*30a0*/  IMAD.MOV.U32 R35, RZ, RZ, 0x1ca00000 ;  /* 0x1ca00000ff237424 */ /* 0x000fe200078e00ff */
[----:B------:R-:W-:Y:S01]  /*30b0*/  LOP3.LUT R19, R19, 0x3ff00000, RZ, 0xfc, !PT ;  /* 0x3ff0000013137812 */ /* 0x000fe200078efcff */
[----:B------:R-:W-:Y:S01]  /*30c0*/  IMAD.MOV.U32 R26, RZ, RZ, 0x1 ;  /* 0x00000001ff1a7424 */ /* 0x000fe200078e00ff */
[----:B------:R-:W-:Y:S01]  /*30d0*/  LOP3.LUT R34, R17, 0x7ff00000, RZ, 0xc0, !PT ;  /* 0x7ff0000011227812 */ /* 0x000fe200078ec0ff */
[----:B------:R-:W-:Y:S01]  /*30e0*/  BSSY.RECONVERGENT B2, `(.L_x_37) ;  /* 0x000004f000027945 */ /* 0x000fe20003800200 */
[----:B------:R-:W-:-:S03]  /*30f0*/  LOP3.LUT R37, R21, 0x7ff00000, RZ, 0xc0, !PT ;  /* 0x7ff0000015257812 */ /* 0x000fc600078ec0ff */
[----:B------:R-:W-:Y:S01]  /*3100*/  @!P0 DMUL R18, R20, 8.98846567431157953865e+307 ;  /* 0x7fe0000014128828 */ /* 0x000fe20000000000 */
[----:B------:R-:W-:-:S03]  /*3110*/  ISETP.GE.U32.AND P3, PT, R34, R37, PT ;  /* 0x000000252200720c */ /* 0x000fc60003f66070 */
[----:B------:R-:W-:Y:S01]  /*3120*/  @!P4 LOP3.LUT R23, R21, 0x7ff00000, RZ, 0xc0, !PT ;  /* 0x7ff000001517c812 */ /* 0x000fe200078ec0ff */
[----:B------:R-:W-:Y:S01]  /*3130*/  @!P4 IMAD.MOV.U32 R24, RZ, RZ, RZ ;  /* 0x000000ffff18c224 */ /* 0x000fe200078e00ff */
[----:B------:R-:W0:Y:S02]  /*3140*/  MUFU.RCP64H R27, R19 ;  /* 0x00000013001b7308 */ /* 0x000e240000001800 */
[----:B------:R-:W-:Y:S02]  /*3150*/  @!P4 ISETP.GE.U32.AND P5, PT, R34, R23, PT ;  /* 0x000000172200c20c */ /* 0x000fe40003fa6070 */
[C---:B------:R-:W-:Y:S02]  /*3160*/  SEL R23, R35.reuse, 0x63400000, !P3 ;  /* 0x6340000023177807 */ /* 0x040fe40005800000 */
[----:B------:R-:W-:Y:S02]  /*3170*/  @!P4 SEL R25, R35, 0x63400000, !P5 ;  /* 0x634000002319c807 */ /* 0x000fe40006800000 */
[----:B------:R-:W-:-:S02]  /*3180*/  LOP3.LUT R23, R23, 0x800fffff, R17, 0xf8, !PT ;  /* 0x800fffff17177812 */ /* 0x000fc400078ef811 */
[----:B------:R-:W-:Y:S02]  /*3190*/  @!P4 LOP3.LUT R22, R25, 0x80000000, R17, 0xf8, !PT ;  /* 0x800000001916c812 */ /* 0x000fe400078ef811 */
[----:B------:R-:W-:Y:S02]  /*31a0*/  @!P0 LOP3.LUT R37, R19, 0x7ff00000, RZ, 0xc0, !PT ;  /* 0x7ff0000013258812 */ /* 0x000fe400078ec0ff */
[----:B------:R-:W-:Y:S01]  /*31b0*/  @!P4 LOP3.LUT R25, R22, 0x100000, RZ, 0xfc, !PT ;  /* 0x001000001619c812 */ /* 0x000fe200078efcff */
[----:B------:R-:W-:-:S06]  /*31c0*/  IMAD.MOV.U32 R22, RZ, RZ, R16 ;  /* 0x000000ffff167224 */ /* 0x000fcc00078e0010 */
[----:B------:R-:W-:Y:S02]  /*31d0*/  @!P4 DFMA R22, R22, 2, -R24 ;  /* 0x400000001616c82b */ /* 0x000fe40000000818 */
[----:B0-----:R-:W-:-:S08]  /*31e0*/  DFMA R24, R26, -R18, 1 ;  /* 0x3ff000001a18742b */ /* 0x001fd00000000812 */
[----:B------:R-:W-:-:S08]  /*31f0*/  DFMA R24, R24, R24, R24 ;  /* 0x000000181818722b */ /* 0x000fd00000000018 */
[----:B------:R-:W-:-:S08]  /*3200*/  DFMA R26, R26, R24, R26 ;  /* 0x000000181a1a722b */ /* 0x000fd0000000001a */
[----:B------:R-:W-:-:S08]  /*3210*/  DFMA R24, R26, -R18, 1 ;  /* 0x3ff000001a18742b */ /* 0x000fd00000000812 */
[----:B------:R-:W-:-:S08]  /*3220*/  DFMA R24, R26, R24, R26 ;  /* 0x000000181a18722b */ /* 0x000fd0000000001a */
[----:B------:R-:W-:-:S08]  /*3230*/  DMUL R26, R24, R22 ;  /* 0x00000016181a7228 */ /* 0x000fd00000000000 */
[----:B------:R-:W-:-:S08]  /*3240*/  DFMA R28, R26, -R18, R22 ;  /* 0x800000121a1c722b */ /* 0x000fd00000000016 */
[----:B------:R-:W-:Y:S01]  /*3250*/  DFMA R28, R24, R28, R26 ;  /* 0x0000001c181c722b */ /* 0x000fe2000000001a */
[----:B------:R-:W-:Y:S01]  /*3260*/  IMAD.MOV.U32 R24, RZ, RZ, R34 ;  /* 0x000000ffff187224 */ /* 0x000fe200078e0022 */
[----:B------:R-:W-:-:S05]  /*3270*/  @!P4 LOP3.LUT R24, R23, 0x7ff00000, RZ, 0xc0, !PT ;  /* 0x7ff000001718c812 */ /* 0x000fca00078ec0ff */
[----:B------:R-:W-:-:S05]  /*3280*/  VIADD R25, R24, 0xffffffff ;  /* 0xffffffff18197836 */ /* 0x000fca0000000000 */
[----:B------:R-:W-:Y:S01]  /*3290*/  ISETP.GT.U32.AND P0, PT, R25, 0x7feffffe, PT ;  /* 0x7feffffe1900780c */ /* 0x000fe20003f04070 */
[----:B------:R-:W-:-:S05]  /*32a0*/  VIADD R25, R37, 0xffffffff ;  /* 0xffffffff25197836 */ /* 0x000fca0000000000 */
[----:B------:R-:W-:-:S13]  /*32b0*/  ISETP.GT.U32.OR P0, PT, R25, 0x7feffffe, P0 ;  /* 0x7feffffe1900780c */ /* 0x000fda0000704470 */
[----:B------:R-:W-:Y:S05]  /*32c0*/  @P0 BRA `(.L_x_38) ;  /* 0x00000000006c0947 */ /* 0x000fea0003800000 */
[----:B------:R-:W-:-:S04]  /*32d0*/  LOP3.LUT R17, R21, 0x7ff00000, RZ, 0xc0, !PT ;  /* 0x7ff0000015117812 */ /* 0x000fc800078ec0ff */
[CC--:B------:R-:W-:Y:S02]  /*32e0*/  VIADDMNMX R16, R34.reuse, -R17.reuse, 0xb9600000, !PT ;  /* 0xb960000022107446 */ /* 0x0c0fe40007800911 */
[----:B------:R-:W-:Y:S02]  /*32f0*/  ISETP.GE.U32.AND P0, PT, R34, R17, PT ;  /* 0x000000112200720c */ /* 0x000fe40003f06070 */
[----:B------:R-:W-:Y:S02]  /*3300*/  VIMNMX R16, PT, PT, R16, 0x46a00000, PT ;  /* 0x46a0000010107848 */ /* 0x000fe40003fe0100 */
[----:B------:R-:W-:-:S05]  /*3310*/  SEL R35, R35, 0x63400000, !P0 ;  /* 0x6340000023237807 */ /* 0x000fca0004000000 */
[----:B------:R-:W-:Y:S02]  /*3320*/  IMAD.IADD R24, R16, 0x1, -R35 ;  /* 0x0000000110187824 */ /* 0x000fe400078e0a23 */
[----:B------:R-:W-:Y:S02]  /*3330*/  IMAD.MOV.U32 R16, RZ, RZ, RZ ;  /* 0x000000ffff107224 */ /* 0x000fe400078e00ff */
[----:B------:R-:W-:-:S06]  /*3340*/  VIADD R17, R24, 0x7fe00000 ;  /* 0x7fe0000018117836 */ /* 0x000fcc0000000000 */
[----:B------:R-:W-:-:S10]  /*3350*/  DMUL R26, R28, R16 ;  /* 0x000000101c1a7228 */ /* 0x000fd40000000000 */
[----:B------:R-:W-:-:S13]  /*3360*/  FSETP.GTU.AND P0, PT, |R27|, 1.469367938527859385e-39, PT ;  /* 0x001000001b00780b */ /* 0x000fda0003f0c200 */
[----:B------:R-:W-:Y:S05]  /*3370*/  @P0 BRA `(.L_x_39) ;  /* 0x0000000000940947 */ /* 0x000fea0003800000 */
[----:B------:R-:W-:-:S06]  /*3380*/  DFMA R18, R28, -R18, R22 ;  /* 0x800000121c12722b */ /* 0x000fcc0000000016 */
[----:B------:R-:W-:-:S04]  /*3390*/  IMAD.MOV.U32 R18, RZ, RZ, RZ ;  /* 0x000000ffff127224 */ /* 0x000fc800078e00ff */
[C---:B------:R-:W-:Y:S02]  /*33a0*/  FSETP.NEU.AND P0, PT, R19.reuse, RZ, PT ;  /* 0x000000ff1300720b */ /* 0x040fe40003f0d000 */
[----:B------:R-:W-:-:S04]  /*33b0*/  LOP3.LUT R21, R19, 0x80000000, R21, 0x48, !PT ;  /* 0x8000000013157812 */ /* 0x000fc800078e4815 */
[----:B------:R-:W-:-:S07]  /*33c0*/  LOP3.LUT R19, R21, R17, RZ, 0xfc, !PT ;  /* 0x0000001115137212 */ /* 0x000fce00078efcff */
[----:B------:R-:W-:Y:S05]  /*33d0*/  @!P0 BRA `(.L_x_39) ;  /* 0x00000000007c8947 */ /* 0x000fea0003800000 */
[----:B------:R-:W-:Y:S01]  /*33e0*/  IMAD.MOV R17, RZ, RZ, -R24 ;  /* 0x000000ffff117224 */ /* 0x000fe200078e0a18 */
[----:B------:R-:W-:Y:S01]  /*33f0*/  DMUL.RP R18, R28, R18 ;  /* 0x000000121c127228 */ /* 0x000fe20000008000 */
[----:B------:R-:W-:-:S06]  /*3400*/  IMAD.MOV.U32 R16, RZ, RZ, RZ ;  /* 0x000000ffff107224 */ /* 0x000fcc00078e00ff */
[----:B------:R-:W-:-:S03]  /*3410*/  DFMA R16, R26, -R16, R28 ;  /* 0x800000101a10722b */ /* 0x000fc6000000001c */
[----:B------:R-:W-:-:S03]  /*3420*/  LOP3.LUT R21, R19, R21, RZ, 0x3c, !PT ;  /* 0x0000001513157212 */ /* 0x000fc600078e3cff */
[----:B------:R-:W-:-:S04]  /*3430*/  IADD3 R16, PT, PT, -R24, -0x43300000, RZ ;  /* 0xbcd0000018107810 */ /* 0x000fc80007ffe1ff */
[----:B------:R-:W-:-:S04]  /*3440*/  FSETP.NEU.AND P0, PT, |R17|, R16, PT ;  /* 0x000000101100720b */ /* 0x000fc80003f0d200 */
[----:B------:R-:W-:Y:S02]  /*3450*/  FSEL R26, R18, R26, !P0 ;  /* 0x0000001a121a7208 */ /* 0x000fe40004000000 */
[----:B------:R-:W-:Y:S01]  /*3460*/  FSEL R27, R21, R27, !P0 ;  /* 0x0000001b151b7208 */ /* 0x000fe20004000000 */
[----:B------:R-:W-:Y:S06]  /*3470*/  BRA `(.L_x_39) ;  /* 0x0000000000547947 */ /* 0x000fec0003800000 */
.L_x_38:
[----:B------:R-:W-:-:S14]  /*3480*/  DSETP.NAN.AND P0, PT, R16, R16, PT ;  /* 0x000000101000722a */ /* 0x000fdc0003f08000 */
[----:B------:R-:W-:Y:S05]  /*3490*/  @P0 BRA `(.L_x_40) ;  /* 0x0000000000440947 */ /* 0x000fea0003800000 */
[----:B------:R-:W-:-:S14]  /*34a0*/  DSETP.NAN.AND P0, PT, R20, R20, PT ;  /* 0x000000141400722a */ /* 0x000fdc0003f08000 */
[----:B------:R-:W-:Y:S05]  /*34b0*/  @P0 BRA `(.L_x_41) ;  /* 0x0000000000300947 */ /* 0x000fea0003800000 */
[----:B------:R-:W-:Y:S01]  /*34c0*/  ISETP.NE.AND P0, PT, R24, R37, PT ;  /* 0x000000251800720c */ /* 0x000fe20003f05270 */
[----:B------:R-:W-:Y:S02]  /*34d0*/  IMAD.MOV.U32 R26, RZ, RZ, 0x0 ;  /* 0x00000000ff1a7424 */ /* 0x000fe400078e00ff */
[----:B------:R-:W-:-:S10]  /*34e0*/  IMAD.MOV.U32 R27, RZ, RZ, -0x80000 ;  /* 0xfff80000ff1b7424 */ /* 0x000fd400078e00ff */
[----:B------:R-:W-:Y:S05]  /*34f0*/  @!P0 BRA `(.L_x_39) ;  /* 0x0000000000348947 */ /* 0x000fea0003800000 */
[----:B------:R-:W-:Y:S02]  /*3500*/  ISETP.NE.AND P0, PT, R24, 0x7ff00000, PT ;  /* 0x7ff000001800780c */ /* 0x000fe40003f05270 */
[----:B------:R-:W-:Y:S02]  /*3510*/  LOP3.LUT R27, R17, 0x80000000, R21, 0x48, !PT ;  /* 0x80000000111b7812 */ /* 0x000fe400078e4815 */
[----:B------:R-:W-:-:S13]  /*3520*/  ISETP.EQ.OR P0, PT, R37, RZ, !P0 ;  /* 0x000000ff2500720c */ /* 0x000fda0004702670 */
[----:B------:R-:W-:Y:S01]  /*3530*/  @P0 LOP3.LUT R16, R27, 0x7ff00000, RZ, 0xfc, !PT ;  /* 0x7ff000001b100812 */ /* 0x000fe200078efcff */
[----:B------:R-:W-:Y:S02]  /*3540*/  @!P0 IMAD.MOV.U32 R26, RZ, RZ, RZ ;  /* 0x000000ffff1a8224 */ /* 0x000fe400078e00ff */
[----:B------:R-:W-:Y:S02]  /*3550*/  @P0 IMAD.MOV.U32 R26, RZ, RZ, RZ ;  /* 0x000000ffff1a0224 */ /* 0x000fe400078e00ff */
[----:B------:R-:W-:Y:S01]  /*3560*/  @P0 IMAD.MOV.U32 R27, RZ, RZ, R16 ;  /* 0x000000ffff1b0224 */ /* 0x000fe200078e0010 */
[----:B------:R-:W-:Y:S06]  /*3570*/  BRA `(.L_x_39) ;  /* 0x0000000000147947 */ /* 0x000fec0003800000 */
.L_x_41:
[----:B------:R-:W-:Y:S01]  /*3580*/  LOP3.LUT R27, R21, 0x80000, RZ, 0xfc, !PT ;  /* 0x00080000151b7812 */ /* 0x000fe200078efcff */
[----:B------:R-:W-:Y:S01]  /*3590*/  IMAD.MOV.U32 R26, RZ, RZ, R20 ;  /* 0x000000ffff1a7224 */ /* 0x000fe200078e0014 */
[----:B------:R-:W-:Y:S06]  /*35a0*/  BRA `(.L_x_39) ;  /* 0x0000000000087947 */ /* 0x000fec0003800000 */
.L_x_40:
[----:B------:R-:W-:Y:S01]  /*35b0*/  LOP3.LUT R27, R17, 0x80000, RZ, 0xfc, !PT ;  /* 0x00080000111b7812 */ /* 0x000fe200078efcff */
[----:B------:R-:W-:-:S07]  /*35c0*/  IMAD.MOV.U32 R26, RZ, RZ, R16 ;  /* 0x000000ffff1a7224 */ /* 0x000fce00078e0010 */
.L_x_39:
[----:B------:R-:W-:Y:S05]  /*35d0*/  BSYNC.RECONVERGENT B2 ;  /* 0x0000000000027941 */ /* 0x000fea0003800200 */
.L_x_37:
[----:B------:R-:W-:Y:S02]  /*35e0*/  IMAD.MOV.U32 R16, RZ, RZ, R0 ;  /* 0x000000ffff107224 */ /* 0x000fe400078e0000 */
[----:B------:R-:W-:-:S04]  /*35f0*/  IMAD.MOV.U32 R17, RZ, RZ, 0x0 ;  /* 0x00000000ff117424 */ /* 0x000fc800078e00ff */
[----:B------:R-:W-:Y:S05]  /*3600*/  RET.REL.NODEC R16 `(nullSpace1dBatchKernel) ;  /* 0xffffffc8107c7950 */ /* 0x000fea0003c3ffff */
.L_x_42:
[----:B------:R-:W-:-:S00]  /*3610*/  BRA `(.L_x_42) ;  /* 0xfffffffc00fc7947 */ /* 0x000fc0000383ffff */
[----:B------:R-:W-:-:S00]  /*3620*/  NOP ;  /* 0x0000000000007918 */ /* 0x000fc00000000000 */
        /* <DEDUP_REMOVED lines=13> */
.L_x_43:


//--------------------- .nv.shared.reserved.0     --------------------------
	.section	.nv.shared.reserved.0,"aw",@nobits
	.weak		__nv_reservedSMEM_offset_0_alias
	.size		__nv_reservedSMEM_offset_0_alias, 0, 64
	.other		__nv_reservedSMEM_offset_0_alias,@"STO_CUDA_RESERVED_SHARED STV_DEFAULT"
__nv_reservedSMEM_offset_0_alias:
	.zero		0
	.zero		64


//--------------------- .nv.constant0.nullSpace1dBatchKernel --------------------------
	.section	.nv.constant0.nullSpace1dBatchKernel,"a",@progbits
	.sectionflags	@""
	.align	4
.nv.constant0.nullSpace1dBatchKernel:
	.zero		944


//--------------------- SYMBOLS --------------------------

	.type		.nv.reservedSmem.offset0,@object
	.size		.nv.reservedSmem.offset0,0x4
